//
// Generated by NVIDIA NVVM Compiler
//
// Compiler Build ID: CL-36424714
// Cuda compilation tools, release 13.0, V13.0.88
// Based on NVVM 20.0.0
//

.version 9.0
.target sm_100
.address_size 64

	// .globl	_Z20stages1_2_gpu_kernelPfS_S_P13__nv_bfloat16S1_iiiiiiiiiiiiiiiiiiiiii
.extern .func __assertfail
(
	.param .b64 __assertfail_param_0,
	.param .b64 __assertfail_param_1,
	.param .b32 __assertfail_param_2,
	.param .b64 __assertfail_param_3,
	.param .b64 __assertfail_param_4
)
;
.global .align 1 .b8 __unnamed_1[202] = {118, 111, 105, 100, 32, 102, 117, 115, 101, 100, 95, 99, 111, 110, 118, 50, 100, 95, 105, 109, 50, 99, 111, 108, 95, 97, 110, 100, 95, 66, 76, 73, 40, 102, 108, 111, 97, 116, 32, 42, 44, 32, 99, 111, 110, 115, 116, 32, 102, 108, 111, 97, 116, 32, 42, 44, 32, 99, 111, 110, 115, 116, 32, 102, 108, 111, 97, 116, 32, 42, 44, 32, 105, 110, 116, 44, 32, 105, 110, 116, 44, 32, 105, 110, 116, 44, 32, 105, 110, 116, 44, 32, 105, 110, 116, 44, 32, 105, 110, 116, 44, 32, 105, 110, 116, 44, 32, 105, 110, 116, 44, 32, 105, 110, 116, 44, 32, 105, 110, 116, 44, 32, 102, 108, 111, 97, 116, 32, 42, 42, 44, 32, 105, 110, 116, 44, 32, 105, 110, 116, 44, 32, 105, 110, 116, 44, 32, 105, 110, 116, 44, 32, 105, 110, 116, 44, 32, 105, 110, 116, 44, 32, 105, 110, 116, 44, 32, 105, 110, 116, 44, 32, 105, 110, 116, 44, 32, 105, 110, 116, 44, 32, 105, 110, 116, 44, 32, 105, 110, 116, 44, 32, 105, 110, 116, 44, 32, 105, 110, 116, 41};
.global .align 1 .b8 $str[56] = {40, 42, 100, 97, 116, 97, 95, 99, 111, 108, 95, 112, 116, 114, 32, 43, 32, 105, 95, 109, 32, 42, 32, 98, 108, 111, 99, 107, 77, 95, 105, 110, 100, 101, 120, 95, 115, 116, 114, 105, 100, 101, 41, 32, 62, 61, 32, 100, 97, 116, 97, 95, 99, 111, 108};
.global .align 1 .b8 $str$1[27] = {47, 116, 109, 112, 47, 115, 97, 115, 115, 95, 99, 117, 95, 98, 100, 99, 57, 110, 119, 103, 50, 47, 107, 46, 99, 117};

.visible .entry _Z20stages1_2_gpu_kernelPfS_S_P13__nv_bfloat16S1_iiiiiiiiiiiiiiiiiiiiii(
	.param .u64 .ptr .align 1 _Z20stages1_2_gpu_kernelPfS_S_P13__nv_bfloat16S1_iiiiiiiiiiiiiiiiiiiiii_param_0,
	.param .u64 .ptr .align 1 _Z20stages1_2_gpu_kernelPfS_S_P13__nv_bfloat16S1_iiiiiiiiiiiiiiiiiiiiii_param_1,
	.param .u64 .ptr .align 1 _Z20stages1_2_gpu_kernelPfS_S_P13__nv_bfloat16S1_iiiiiiiiiiiiiiiiiiiiii_param_2,
	.param .u64 .ptr .align 1 _Z20stages1_2_gpu_kernelPfS_S_P13__nv_bfloat16S1_iiiiiiiiiiiiiiiiiiiiii_param_3,
	.param .u64 .ptr .align 1 _Z20stages1_2_gpu_kernelPfS_S_P13__nv_bfloat16S1_iiiiiiiiiiiiiiiiiiiiii_param_4,
	.param .u32 _Z20stages1_2_gpu_kernelPfS_S_P13__nv_bfloat16S1_iiiiiiiiiiiiiiiiiiiiii_param_5,
	.param .u32 _Z20stages1_2_gpu_kernelPfS_S_P13__nv_bfloat16S1_iiiiiiiiiiiiiiiiiiiiii_param_6,
	.param .u32 _Z20stages1_2_gpu_kernelPfS_S_P13__nv_bfloat16S1_iiiiiiiiiiiiiiiiiiiiii_param_7,
	.param .u32 _Z20stages1_2_gpu_kernelPfS_S_P13__nv_bfloat16S1_iiiiiiiiiiiiiiiiiiiiii_param_8,
	.param .u32 _Z20stages1_2_gpu_kernelPfS_S_P13__nv_bfloat16S1_iiiiiiiiiiiiiiiiiiiiii_param_9,
	.param .u32 _Z20stages1_2_gpu_kernelPfS_S_P13__nv_bfloat16S1_iiiiiiiiiiiiiiiiiiiiii_param_10,
	.param .u32 _Z20stages1_2_gpu_kernelPfS_S_P13__nv_bfloat16S1_iiiiiiiiiiiiiiiiiiiiii_param_11,
	.param .u32 _Z20stages1_2_gpu_kernelPfS_S_P13__nv_bfloat16S1_iiiiiiiiiiiiiiiiiiiiii_param_12,
	.param .u32 _Z20stages1_2_gpu_kernelPfS_S_P13__nv_bfloat16S1_iiiiiiiiiiiiiiiiiiiiii_param_13,
	.param .u32 _Z20stages1_2_gpu_kernelPfS_S_P13__nv_bfloat16S1_iiiiiiiiiiiiiiiiiiiiii_param_14,
	.param .u32 _Z20stages1_2_gpu_kernelPfS_S_P13__nv_bfloat16S1_iiiiiiiiiiiiiiiiiiiiii_param_15,
	.param .u32 _Z20stages1_2_gpu_kernelPfS_S_P13__nv_bfloat16S1_iiiiiiiiiiiiiiiiiiiiii_param_16,
	.param .u32 _Z20stages1_2_gpu_kernelPfS_S_P13__nv_bfloat16S1_iiiiiiiiiiiiiiiiiiiiii_param_17,
	.param .u32 _Z20stages1_2_gpu_kernelPfS_S_P13__nv_bfloat16S1_iiiiiiiiiiiiiiiiiiiiii_param_18,
	.param .u32 _Z20stages1_2_gpu_kernelPfS_S_P13__nv_bfloat16S1_iiiiiiiiiiiiiiiiiiiiii_param_19,
	.param .u32 _Z20stages1_2_gpu_kernelPfS_S_P13__nv_bfloat16S1_iiiiiiiiiiiiiiiiiiiiii_param_20,
	.param .u32 _Z20stages1_2_gpu_kernelPfS_S_P13__nv_bfloat16S1_iiiiiiiiiiiiiiiiiiiiii_param_21,
	.param .u32 _Z20stages1_2_gpu_kernelPfS_S_P13__nv_bfloat16S1_iiiiiiiiiiiiiiiiiiiiii_param_22,
	.param .u32 _Z20stages1_2_gpu_kernelPfS_S_P13__nv_bfloat16S1_iiiiiiiiiiiiiiiiiiiiii_param_23,
	.param .u32 _Z20stages1_2_gpu_kernelPfS_S_P13__nv_bfloat16S1_iiiiiiiiiiiiiiiiiiiiii_param_24,
	.param .u32 _Z20stages1_2_gpu_kernelPfS_S_P13__nv_bfloat16S1_iiiiiiiiiiiiiiiiiiiiii_param_25,
	.param .u32 _Z20stages1_2_gpu_kernelPfS_S_P13__nv_bfloat16S1_iiiiiiiiiiiiiiiiiiiiii_param_26
)
{
	.reg .pred 	%p<113>;
	.reg .b16 	%rs<8>;
	.reg .b32 	%r<177>;
	.reg .b32 	%f<288>;
	.reg .b64 	%rd<316>;

	ld.param.u64 	%rd68, [_Z20stages1_2_gpu_kernelPfS_S_P13__nv_bfloat16S1_iiiiiiiiiiiiiiiiiiiiii_param_0];
	ld.param.u64 	%rd69, [_Z20stages1_2_gpu_kernelPfS_S_P13__nv_bfloat16S1_iiiiiiiiiiiiiiiiiiiiii_param_1];
	ld.param.u64 	%rd70, [_Z20stages1_2_gpu_kernelPfS_S_P13__nv_bfloat16S1_iiiiiiiiiiiiiiiiiiiiii_param_2];
	ld.param.u64 	%rd66, [_Z20stages1_2_gpu_kernelPfS_S_P13__nv_bfloat16S1_iiiiiiiiiiiiiiiiiiiiii_param_3];
	ld.param.u32 	%r67, [_Z20stages1_2_gpu_kernelPfS_S_P13__nv_bfloat16S1_iiiiiiiiiiiiiiiiiiiiii_param_5];
	ld.param.u32 	%r50, [_Z20stages1_2_gpu_kernelPfS_S_P13__nv_bfloat16S1_iiiiiiiiiiiiiiiiiiiiii_param_6];
	ld.param.u32 	%r51, [_Z20stages1_2_gpu_kernelPfS_S_P13__nv_bfloat16S1_iiiiiiiiiiiiiiiiiiiiii_param_8];
	ld.param.u32 	%r52, [_Z20stages1_2_gpu_kernelPfS_S_P13__nv_bfloat16S1_iiiiiiiiiiiiiiiiiiiiii_param_9];
	ld.param.u32 	%r53, [_Z20stages1_2_gpu_kernelPfS_S_P13__nv_bfloat16S1_iiiiiiiiiiiiiiiiiiiiii_param_10];
	ld.param.u32 	%r54, [_Z20stages1_2_gpu_kernelPfS_S_P13__nv_bfloat16S1_iiiiiiiiiiiiiiiiiiiiii_param_11];
	ld.param.u32 	%r68, [_Z20stages1_2_gpu_kernelPfS_S_P13__nv_bfloat16S1_iiiiiiiiiiiiiiiiiiiiii_param_14];
	ld.param.u32 	%r55, [_Z20stages1_2_gpu_kernelPfS_S_P13__nv_bfloat16S1_iiiiiiiiiiiiiiiiiiiiii_param_15];
	ld.param.u32 	%r56, [_Z20stages1_2_gpu_kernelPfS_S_P13__nv_bfloat16S1_iiiiiiiiiiiiiiiiiiiiii_param_16];
	ld.param.u32 	%r57, [_Z20stages1_2_gpu_kernelPfS_S_P13__nv_bfloat16S1_iiiiiiiiiiiiiiiiiiiiii_param_17];
	ld.param.u32 	%r58, [_Z20stages1_2_gpu_kernelPfS_S_P13__nv_bfloat16S1_iiiiiiiiiiiiiiiiiiiiii_param_18];
	ld.param.u32 	%r59, [_Z20stages1_2_gpu_kernelPfS_S_P13__nv_bfloat16S1_iiiiiiiiiiiiiiiiiiiiii_param_19];
	ld.param.u32 	%r62, [_Z20stages1_2_gpu_kernelPfS_S_P13__nv_bfloat16S1_iiiiiiiiiiiiiiiiiiiiii_param_22];
	ld.param.u32 	%r63, [_Z20stages1_2_gpu_kernelPfS_S_P13__nv_bfloat16S1_iiiiiiiiiiiiiiiiiiiiii_param_23];
	ld.param.u32 	%r64, [_Z20stages1_2_gpu_kernelPfS_S_P13__nv_bfloat16S1_iiiiiiiiiiiiiiiiiiiiii_param_24];
	ld.param.u32 	%r65, [_Z20stages1_2_gpu_kernelPfS_S_P13__nv_bfloat16S1_iiiiiiiiiiiiiiiiiiiiii_param_25];
	cvta.to.global.u64 	%rd1, %rd70;
	cvta.to.global.u64 	%rd2, %rd68;
	cvta.to.global.u64 	%rd3, %rd69;
	mov.u32 	%r69, %ctaid.x;
	mov.u32 	%r70, %ntid.x;
	mov.u32 	%r71, %tid.x;
	mad.lo.s32 	%r72, %r69, %r70, %r71;
	shr.u32 	%r1, %r72, 5;
	mov.u32 	%r73, %ctaid.y;
	mov.u32 	%r74, %ntid.y;
	mov.u32 	%r75, %tid.y;
	mad.lo.s32 	%r2, %r73, %r74, %r75;
	mad.lo.s32 	%r3, %r75, %r70, %r71;
	div.s32 	%r76, %r52, %r55;
	div.s32 	%r77, %r51, %r68;
	shr.u32 	%r78, %r3, 5;
	mad.lo.s32 	%r4, %r65, %r69, %r78;
	mul.lo.s32 	%r5, %r70, %r74;
	shr.u32 	%r6, %r5, 5;
	mul.lo.s32 	%r7, %r64, %r6;
	div.s32 	%r79, %r4, %r55;
	mul.lo.s32 	%r80, %r79, %r55;
	sub.s32 	%r81, %r4, %r80;
	div.s32 	%r82, %r79, %r68;
	mul.lo.s32 	%r83, %r82, %r68;
	sub.s32 	%r84, %r79, %r83;
	div.s32 	%r85, %r82, %r76;
	mul.lo.s32 	%r86, %r85, %r76;
	sub.s32 	%r87, %r82, %r86;
	div.s32 	%r88, %r85, %r77;
	mul.lo.s32 	%r89, %r88, %r77;
	sub.s32 	%r90, %r85, %r89;
	mad.lo.s32 	%r8, %r87, %r55, %r81;
	mad.lo.s32 	%r9, %r90, %r68, %r84;
	rem.s32 	%r10, %r88, %r67;
	setp.lt.s32 	%p8, %r64, 1;
	mov.f32 	%f237, 0f00000000;
	mov.f32 	%f238, %f237;
	mov.f32 	%f239, %f237;
	mov.f32 	%f240, %f237;
	mov.f32 	%f241, %f237;
	mov.f32 	%f242, %f237;
	mov.f32 	%f243, %f237;
	mov.f32 	%f244, %f237;
	@%p8 bra 	$L__BB0_40;
	shl.b32 	%r11, %r1, 4;
	shl.b32 	%r92, %r2, 4;
	setp.lt.s32 	%p9, %r11, %r62;
	setp.lt.s32 	%p10, %r92, %r63;
	and.pred  	%p1, %p9, %p10;
	shr.u32 	%r93, %r54, 31;
	add.s32 	%r94, %r54, %r93;
	shr.s32 	%r12, %r94, 1;
	shr.u32 	%r95, %r53, 31;
	add.s32 	%r96, %r53, %r95;
	shr.s32 	%r13, %r96, 1;
	mul.lo.s32 	%r97, %r8, %r59;
	sub.s32 	%r14, %r97, %r57;
	mul.lo.s32 	%r98, %r9, %r58;
	sub.s32 	%r15, %r98, %r56;
	mul.lo.s32 	%r16, %r52, %r50;
	mul.lo.s32 	%r17, %r4, %r50;
	cvt.s64.s32 	%rd4, %r51;
	cvt.u64.u32 	%rd5, %r7;
	mov.b32 	%r175, 0;
	mov.f32 	%f237, 0f00000000;
	not.pred 	%p11, %p1;
$L__BB0_2:
	@%p11 bra 	$L__BB0_39;
	and.b32  	%r99, %r175, 16;
	setp.ne.s32 	%p12, %r99, 0;
	@%p12 bra 	$L__BB0_38;
	shl.b32 	%r100, %r65, 5;
	setp.ge.s32 	%p13, %r3, %r100;
	@%p13 bra 	$L__BB0_37;
	ld.param.u32 	%r172, [_Z20stages1_2_gpu_kernelPfS_S_P13__nv_bfloat16S1_iiiiiiiiiiiiiiiiiiiiii_param_21];
	ld.param.u32 	%r170, [_Z20stages1_2_gpu_kernelPfS_S_P13__nv_bfloat16S1_iiiiiiiiiiiiiiiiiiiiii_param_20];
	and.b32  	%r101, %r3, 31;
	add.s32 	%r102, %r175, %r101;
	div.s32 	%r103, %r102, %r54;
	mul.lo.s32 	%r104, %r103, %r54;
	sub.s32 	%r19, %r102, %r104;
	div.s32 	%r105, %r103, %r53;
	mul.lo.s32 	%r106, %r105, %r53;
	sub.s32 	%r20, %r103, %r106;
	rem.s32 	%r21, %r105, %r50;
	sub.s32 	%r107, %r12, %r19;
	sub.s32 	%r108, %r13, %r20;
	mad.lo.s32 	%r22, %r107, %r172, %r14;
	mad.lo.s32 	%r23, %r108, %r170, %r15;
	mad.lo.s32 	%r109, %r10, %r51, %r23;
	mad.lo.s32 	%r110, %r109, %r52, %r22;
	mad.lo.s32 	%r111, %r110, %r50, %r21;
	cvt.s64.s32 	%rd7, %r111;
	setp.ne.s32 	%p14, %r175, 0;
	@%p14 bra 	$L__BB0_7;
	add.s32 	%r112, %r21, %r17;
	mad.lo.s32 	%r113, %r112, %r53, %r20;
	mad.lo.s32 	%r114, %r113, %r54, %r19;
	cvta.to.global.u64 	%rd72, %rd66;
	mul.wide.s32 	%rd73, %r114, 2;
	add.s64 	%rd302, %rd72, %rd73;
	bra.uni 	$L__BB0_8;
$L__BB0_7:
	add.s64 	%rd302, %rd302, 64;
$L__BB0_8:
	div.s32 	%r24, %r65, %r6;
	setp.eq.s32 	%p15, %r24, 0;
	@%p15 bra 	$L__BB0_37;
	div.s32 	%r115, %r6, %r55;
	or.b32  	%r116, %r23, %r22;
	setp.gt.s32 	%p2, %r116, -1;
	cvt.u64.u32 	%rd11, %r23;
	cvt.s64.s32 	%rd12, %r115;
	mul.lo.s32 	%r117, %r16, %r115;
	cvt.s64.s32 	%rd13, %r117;
	setp.lt.u32 	%p16, %r24, 4;
	mov.b64 	%rd301, 0;
	@%p16 bra 	$L__BB0_24;
	mov.b64 	%rd300, 0;
	not.pred 	%p17, %p2;
$L__BB0_11:
	.pragma "nounroll";
	mov.f32 	%f230, 0f00000000;
	@%p17 bra 	$L__BB0_14;
	setp.ge.s32 	%p18, %r22, %r52;
	mad.lo.s64 	%rd76, %rd300, %rd12, %rd11;
	setp.ge.u64 	%p19, %rd76, %rd4;
	or.pred  	%p20, %p19, %p18;
	@%p20 bra 	$L__BB0_14;
	mad.lo.s64 	%rd77, %rd300, %rd13, %rd7;
	shl.b64 	%rd78, %rd77, 2;
	add.s64 	%rd79, %rd1, %rd78;
	ld.global.f32 	%f230, [%rd79];
$L__BB0_14:
	// begin inline asm
	{  cvt.rn.bf16.f32 %rs1, %f230;}

	// end inline asm
	mul.lo.s64 	%rd80, %rd300, %rd5;
	shl.b64 	%rd81, %rd80, 1;
	add.s64 	%rd15, %rd302, %rd81;
	st.global.u16 	[%rd15], %rs1;
	mov.f32 	%f231, 0f00000000;
	@%p17 bra 	$L__BB0_17;
	setp.ge.s32 	%p22, %r22, %r52;
	mad.lo.s64 	%rd82, %rd12, %rd300, %rd12;
	add.s64 	%rd83, %rd82, %rd11;
	setp.ge.u64 	%p23, %rd83, %rd4;
	or.pred  	%p24, %p23, %p22;
	@%p24 bra 	$L__BB0_17;
	mad.lo.s64 	%rd84, %rd13, %rd300, %rd13;
	add.s64 	%rd85, %rd84, %rd7;
	shl.b64 	%rd86, %rd85, 2;
	add.s64 	%rd87, %rd1, %rd86;
	ld.global.f32 	%f231, [%rd87];
$L__BB0_17:
	// begin inline asm
	{  cvt.rn.bf16.f32 %rs2, %f231;}

	// end inline asm
	shl.b64 	%rd16, %rd5, 1;
	add.s64 	%rd17, %rd15, %rd16;
	st.global.u16 	[%rd17], %rs2;
	mov.f32 	%f232, 0f00000000;
	@%p17 bra 	$L__BB0_20;
	setp.ge.s32 	%p26, %r22, %r52;
	add.s64 	%rd88, %rd300, 2;
	mad.lo.s64 	%rd89, %rd88, %rd12, %rd11;
	setp.ge.u64 	%p27, %rd89, %rd4;
	or.pred  	%p28, %p27, %p26;
	@%p28 bra 	$L__BB0_20;
	add.s64 	%rd90, %rd300, 2;
	mad.lo.s64 	%rd91, %rd90, %rd13, %rd7;
	shl.b64 	%rd92, %rd91, 2;
	add.s64 	%rd93, %rd1, %rd92;
	ld.global.f32 	%f232, [%rd93];
$L__BB0_20:
	// begin inline asm
	{  cvt.rn.bf16.f32 %rs3, %f232;}

	// end inline asm
	add.s64 	%rd18, %rd17, %rd16;
	st.global.u16 	[%rd18], %rs3;
	mov.f32 	%f233, 0f00000000;
	@%p17 bra 	$L__BB0_23;
	setp.ge.s32 	%p30, %r22, %r52;
	add.s64 	%rd94, %rd300, 3;
	mad.lo.s64 	%rd95, %rd94, %rd12, %rd11;
	setp.ge.u64 	%p31, %rd95, %rd4;
	or.pred  	%p32, %p31, %p30;
	@%p32 bra 	$L__BB0_23;
	add.s64 	%rd96, %rd300, 3;
	mad.lo.s64 	%rd97, %rd96, %rd13, %rd7;
	shl.b64 	%rd98, %rd97, 2;
	add.s64 	%rd99, %rd1, %rd98;
	ld.global.f32 	%f233, [%rd99];
$L__BB0_23:
	// begin inline asm
	{  cvt.rn.bf16.f32 %rs4, %f233;}

	// end inline asm
	add.s64 	%rd100, %rd18, %rd16;
	st.global.u16 	[%rd100], %rs4;
	add.s64 	%rd300, %rd300, 4;
	and.b32  	%r118, %r24, -4;
	cvt.s64.s32 	%rd301, %r118;
	setp.ne.s64 	%p33, %rd300, %rd301;
	@%p33 bra 	$L__BB0_11;
$L__BB0_24:
	and.b32  	%r25, %r24, 3;
	setp.eq.s32 	%p34, %r25, 0;
	mov.f32 	%f234, 0f00000000;
	@%p34 bra 	$L__BB0_37;
	not.pred 	%p35, %p2;
	@%p35 bra 	$L__BB0_28;
	setp.ge.s32 	%p36, %r22, %r52;
	mad.lo.s64 	%rd101, %rd301, %rd12, %rd11;
	setp.ge.u64 	%p37, %rd101, %rd4;
	or.pred  	%p38, %p37, %p36;
	@%p38 bra 	$L__BB0_28;
	mad.lo.s64 	%rd102, %rd301, %rd13, %rd7;
	shl.b64 	%rd103, %rd102, 2;
	add.s64 	%rd104, %rd1, %rd103;
	ld.global.f32 	%f234, [%rd104];
$L__BB0_28:
	// begin inline asm
	{  cvt.rn.bf16.f32 %rs5, %f234;}

	// end inline asm
	mul.lo.s64 	%rd105, %rd301, %rd5;
	shl.b64 	%rd106, %rd105, 1;
	add.s64 	%rd22, %rd302, %rd106;
	st.global.u16 	[%rd22], %rs5;
	setp.eq.s32 	%p39, %r25, 1;
	mov.f32 	%f235, 0f00000000;
	@%p39 bra 	$L__BB0_37;
	@%p35 bra 	$L__BB0_32;
	setp.ge.s32 	%p41, %r22, %r52;
	mad.lo.s64 	%rd107, %rd12, %rd301, %rd12;
	add.s64 	%rd108, %rd107, %rd11;
	setp.ge.u64 	%p42, %rd108, %rd4;
	or.pred  	%p43, %p42, %p41;
	@%p43 bra 	$L__BB0_32;
	mad.lo.s64 	%rd109, %rd13, %rd301, %rd13;
	add.s64 	%rd110, %rd109, %rd7;
	shl.b64 	%rd111, %rd110, 2;
	add.s64 	%rd112, %rd1, %rd111;
	ld.global.f32 	%f235, [%rd112];
$L__BB0_32:
	// begin inline asm
	{  cvt.rn.bf16.f32 %rs6, %f235;}

	// end inline asm
	shl.b64 	%rd23, %rd5, 1;
	add.s64 	%rd24, %rd22, %rd23;
	st.global.u16 	[%rd24], %rs6;
	add.s64 	%rd25, %rd301, 2;
	setp.eq.s32 	%p44, %r25, 2;
	mov.f32 	%f236, 0f00000000;
	@%p44 bra 	$L__BB0_37;
	@%p35 bra 	$L__BB0_36;
	setp.ge.s32 	%p46, %r22, %r52;
	mad.lo.s64 	%rd113, %rd25, %rd12, %rd11;
	setp.ge.u64 	%p47, %rd113, %rd4;
	or.pred  	%p48, %p47, %p46;
	@%p48 bra 	$L__BB0_36;
	mad.lo.s64 	%rd114, %rd25, %rd13, %rd7;
	shl.b64 	%rd115, %rd114, 2;
	add.s64 	%rd116, %rd1, %rd115;
	ld.global.f32 	%f236, [%rd116];
$L__BB0_36:
	// begin inline asm
	{  cvt.rn.bf16.f32 %rs7, %f236;}

	// end inline asm
	add.s64 	%rd117, %rd24, %rd23;
	st.global.u16 	[%rd117], %rs7;
$L__BB0_37:
	bar.sync 	0;
$L__BB0_38:
	ld.param.u64 	%rd297, [_Z20stages1_2_gpu_kernelPfS_S_P13__nv_bfloat16S1_iiiiiiiiiiiiiiiiiiiiii_param_4];
	mad.lo.s32 	%r119, %r175, %r64, %r11;
	mul.wide.u32 	%rd118, %r119, 2;
	add.s64 	%rd119, %rd66, %rd118;
	wmma.load.a.sync.aligned.row.m16n16k16.bf16 	{%r120, %r121, %r122, %r123}, [%rd119], %r64;
	mul.lo.s32 	%r124, %r2, %r64;
	shl.b32 	%r125, %r124, 4;
	add.s32 	%r126, %r175, %r125;
	mul.wide.u32 	%rd120, %r126, 2;
	add.s64 	%rd121, %rd297, %rd120;
	wmma.load.b.sync.aligned.col.m16n16k16.bf16 	{%r127, %r128, %r129, %r130}, [%rd121], %r64;
	wmma.mma.sync.aligned.row.col.m16n16k16.f32.bf16.bf16.f32 {%f244, %f243, %f242, %f241, %f240, %f239, %f238, %f237}, {%r120, %r121, %r122, %r123}, {%r127, %r128, %r129, %r130}, {%f244, %f243, %f242, %f241, %f240, %f239, %f238, %f237};
$L__BB0_39:
	add.s32 	%r175, %r175, 16;
	setp.lt.s32 	%p49, %r175, %r64;
	@%p49 bra 	$L__BB0_2;
$L__BB0_40:
	shl.b32 	%r27, %r1, 4;
	shl.b32 	%r28, %r2, 4;
	setp.ge.s32 	%p50, %r27, %r62;
	setp.ge.s32 	%p51, %r28, %r63;
	or.pred  	%p52, %p50, %p51;
	@%p52 bra 	$L__BB0_42;
	cvt.u64.u32 	%rd122, %r27;
	mul.lo.s32 	%r131, %r62, %r28;
	cvt.u64.u32 	%rd123, %r131;
	add.s64 	%rd124, %rd123, %rd122;
	shl.b64 	%rd125, %rd124, 2;
	add.s64 	%rd126, %rd2, %rd125;
	wmma.store.d.sync.aligned.col.m16n16k16.global.f32 	[%rd126], {%f244, %f243, %f242, %f241, %f240, %f239, %f238, %f237}, %r62;
$L__BB0_42:
	setp.lt.s32 	%p53, %r64, 1;
	cvt.u64.u32 	%rd127, %r27;
	mul.lo.s32 	%r132, %r62, %r28;
	cvt.s64.s32 	%rd128, %r132;
	add.s64 	%rd29, %rd128, %rd127;
	@%p53 bra 	$L__BB0_141;
	ld.param.u32 	%r174, [_Z20stages1_2_gpu_kernelPfS_S_P13__nv_bfloat16S1_iiiiiiiiiiiiiiiiiiiiii_param_26];
	shr.u32 	%r134, %r54, 31;
	add.s32 	%r135, %r54, %r134;
	shr.s32 	%r29, %r135, 1;
	shr.u32 	%r136, %r53, 31;
	add.s32 	%r137, %r53, %r136;
	shr.s32 	%r30, %r137, 1;
	mul.lo.s32 	%r138, %r8, %r59;
	sub.s32 	%r31, %r138, %r57;
	mul.lo.s32 	%r139, %r9, %r58;
	sub.s32 	%r32, %r139, %r56;
	mul.lo.s32 	%r33, %r10, %r51;
	shr.u32 	%r34, %r5, 4;
	add.s32 	%r140, %r33, %r9;
	mad.lo.s32 	%r141, %r140, %r52, %r8;
	mul.lo.s32 	%r35, %r141, %r50;
	cvt.u64.u32 	%rd30, %r7;
	mul.lo.s32 	%r36, %r174, %r65;
	mov.b32 	%r176, 0;
	div.s32 	%r43, %r65, %r34;
$L__BB0_44:
	setp.ge.s32 	%p54, %r3, %r36;
	@%p54 bra 	$L__BB0_140;
	ld.param.u32 	%r173, [_Z20stages1_2_gpu_kernelPfS_S_P13__nv_bfloat16S1_iiiiiiiiiiiiiiiiiiiiii_param_21];
	ld.param.u32 	%r171, [_Z20stages1_2_gpu_kernelPfS_S_P13__nv_bfloat16S1_iiiiiiiiiiiiiiiiiiiiii_param_20];
	and.b32  	%r142, %r3, 15;
	add.s32 	%r143, %r176, %r142;
	div.s32 	%r144, %r143, %r54;
	mul.lo.s32 	%r145, %r144, %r54;
	sub.s32 	%r38, %r143, %r145;
	div.s32 	%r146, %r144, %r53;
	mul.lo.s32 	%r147, %r146, %r53;
	sub.s32 	%r39, %r144, %r147;
	rem.s32 	%r40, %r146, %r50;
	mad.lo.s32 	%r148, %r39, %r54, %r38;
	shl.b32 	%r149, %r148, 1;
	cvt.s64.s32 	%rd130, %r149;
	add.s64 	%rd131, %rd29, %rd130;
	shl.b64 	%rd132, %rd131, 2;
	add.s64 	%rd133, %rd2, %rd132;
	ld.global.f32 	%f144, [%rd133];
	ld.global.f32 	%f145, [%rd133+4];
	sub.s32 	%r150, %r29, %r38;
	sub.s32 	%r151, %r30, %r39;
	mad.lo.s32 	%r152, %r150, %r173, %r31;
	cvt.rn.f32.s32 	%f146, %r152;
	add.f32 	%f147, %f144, %f146;
	cvt.rzi.s32.f32 	%r41, %f147;
	mad.lo.s32 	%r153, %r151, %r171, %r32;
	cvt.rn.f32.s32 	%f148, %r153;
	add.f32 	%f149, %f145, %f148;
	cvt.rzi.s32.f32 	%r42, %f149;
	add.s32 	%r154, %r42, %r33;
	mad.lo.s32 	%r155, %r154, %r52, %r41;
	mad.lo.s32 	%r156, %r155, %r50, %r40;
	cvt.s64.s32 	%rd33, %r156;
	setp.ne.s32 	%p55, %r176, 0;
	@%p55 bra 	$L__BB0_47;
	add.s32 	%r157, %r40, %r35;
	mad.lo.s32 	%r158, %r157, %r53, %r39;
	mad.lo.s32 	%r159, %r158, %r54, %r38;
	mul.wide.s32 	%rd134, %r159, 4;
	add.s64 	%rd314, %rd3, %rd134;
	mov.u64 	%rd315, %rd314;
	bra.uni 	$L__BB0_48;
$L__BB0_47:
	add.s64 	%rd314, %rd314, 64;
	add.s64 	%rd315, %rd315, 64;
$L__BB0_48:
	setp.eq.s32 	%p56, %r43, 0;
	@%p56 bra 	$L__BB0_140;
	or.b32  	%r160, %r42, %r41;
	setp.gt.s32 	%p57, %r160, -1;
	setp.lt.s32 	%p58, %r42, %r51;
	setp.lt.s32 	%p59, %r41, %r52;
	and.pred  	%p60, %p58, %p59;
	and.pred  	%p3, %p60, %p57;
	cvt.rn.f32.u32 	%f150, %r42;
	cvt.rn.f32.u32 	%f151, %r41;
	cvt.rzi.s32.f32 	%r161, %f150;
	cvt.rzi.s32.f32 	%r162, %f151;
	cvt.rn.f32.s32 	%f152, %r161;
	sub.f32 	%f153, %f150, %f152;
	cvt.rn.f32.s32 	%f154, %r162;
	sub.f32 	%f155, %f151, %f154;
	or.b32  	%r164, %r161, %r162;
	setp.gt.s32 	%p61, %r161, -1;
	setp.gt.s32 	%p62, %r162, -1;
	setp.gt.s32 	%p4, %r164, -1;
	mad.lo.s32 	%r165, %r161, %r52, %r162;
	mul.lo.s32 	%r44, %r165, %r50;
	add.s32 	%r166, %r52, -1;
	setp.lt.s32 	%p63, %r162, %r166;
	and.pred  	%p5, %p61, %p63;
	add.s32 	%r45, %r44, %r50;
	add.s32 	%r167, %r51, -1;
	setp.lt.s32 	%p64, %r161, %r167;
	and.pred  	%p6, %p64, %p62;
	add.s32 	%r168, %r165, %r52;
	mul.lo.s32 	%r46, %r168, %r50;
	and.pred  	%p7, %p64, %p63;
	add.s32 	%r47, %r46, %r50;
	mov.f32 	%f156, 0f3F800000;
	sub.f32 	%f157, %f156, %f155;
	sub.f32 	%f158, %f156, %f153;
	mul.f32 	%f47, %f157, %f158;
	mul.f32 	%f48, %f155, %f158;
	mul.f32 	%f49, %f153, %f157;
	mul.f32 	%f50, %f155, %f153;
	setp.lt.u32 	%p65, %r43, 4;
	mov.b64 	%rd313, 0;
	@%p65 bra 	$L__BB0_100;
	and.b32  	%r169, %r43, -4;
	cvt.s64.s32 	%rd313, %r169;
	add.s64 	%rd136, %rd30, %rd33;
	shl.b64 	%rd137, %rd136, 2;
	mul.wide.s32 	%rd138, %r46, 4;
	add.s64 	%rd40, %rd137, %rd138;
	mul.wide.s32 	%rd139, %r45, 4;
	add.s64 	%rd41, %rd137, %rd139;
	shl.b64 	%rd140, %rd33, 2;
	shl.b64 	%rd141, %rd30, 3;
	add.s64 	%rd142, %rd141, %rd139;
	add.s64 	%rd42, %rd142, %rd140;
	mov.u64 	%rd309, %rd315;
	mov.u64 	%rd310, %rd314;
	mov.u64 	%rd311, %rd1;
	mov.u64 	%rd312, %rd313;
$L__BB0_51:
	.pragma "nounroll";
	mov.f32 	%f257, 0f00000000;
	not.pred 	%p66, %p3;
	@%p66 bra 	$L__BB0_61;
	mov.f32 	%f253, 0f00000000;
	not.pred 	%p67, %p4;
	@%p67 bra 	$L__BB0_54;
	mul.wide.s32 	%rd143, %r44, 4;
	shl.b64 	%rd144, %rd33, 2;
	add.s64 	%rd145, %rd143, %rd144;
	add.s64 	%rd146, %rd311, %rd145;
	ld.global.f32 	%f253, [%rd146];
$L__BB0_54:
	mov.f32 	%f254, 0f00000000;
	not.pred 	%p68, %p5;
	@%p68 bra 	$L__BB0_56;
	mul.wide.s32 	%rd147, %r45, 4;
	shl.b64 	%rd148, %rd33, 2;
	add.s64 	%rd149, %rd147, %rd148;
	add.s64 	%rd150, %rd311, %rd149;
	ld.global.f32 	%f254, [%rd150];
$L__BB0_56:
	mov.f32 	%f255, 0f00000000;
	not.pred 	%p69, %p6;
	@%p69 bra 	$L__BB0_58;
	mul.wide.s32 	%rd151, %r46, 4;
	shl.b64 	%rd152, %rd33, 2;
	add.s64 	%rd153, %rd151, %rd152;
	add.s64 	%rd154, %rd311, %rd153;
	ld.global.f32 	%f255, [%rd154];
$L__BB0_58:
	mov.f32 	%f256, 0f00000000;
	not.pred 	%p70, %p7;
	@%p70 bra 	$L__BB0_60;
	mul.wide.s32 	%rd155, %r47, 4;
	shl.b64 	%rd156, %rd33, 2;
	add.s64 	%rd157, %rd155, %rd156;
	add.s64 	%rd158, %rd311, %rd157;
	ld.global.f32 	%f256, [%rd158];
$L__BB0_60:
	mul.f32 	%f164, %f48, %f254;
	fma.rn.f32 	%f165, %f47, %f253, %f164;
	fma.rn.f32 	%f166, %f49, %f255, %f165;
	fma.rn.f32 	%f257, %f50, %f256, %f166;
$L__BB0_61:
	setp.ge.u64 	%p71, %rd310, %rd3;
	@%p71 bra 	$L__BB0_63;
	mov.u64 	%rd159, $str;
	cvta.global.u64 	%rd160, %rd159;
	mov.u64 	%rd161, $str$1;
	cvta.global.u64 	%rd162, %rd161;
	mov.u64 	%rd163, __unnamed_1;
	cvta.global.u64 	%rd164, %rd163;
	{ // callseq 0, 0
	.param .b64 param0;
	st.param.b64 	[param0], %rd160;
	.param .b64 param1;
	st.param.b64 	[param1], %rd162;
	.param .b32 param2;
	st.param.b32 	[param2], 227;
	.param .b64 param3;
	st.param.b64 	[param3], %rd164;
	.param .b64 param4;
	st.param.b64 	[param4], 1;
	call.uni 
	__assertfail, 
	(
	param0, 
	param1, 
	param2, 
	param3, 
	param4
	);
	} // callseq 0
$L__BB0_63:
	st.global.f32 	[%rd309], %f257;
	mov.f32 	%f262, 0f00000000;
	@%p66 bra 	$L__BB0_73;
	mov.f32 	%f258, 0f00000000;
	not.pred 	%p73, %p4;
	@%p73 bra 	$L__BB0_66;
	add.s64 	%rd165, %rd30, %rd33;
	shl.b64 	%rd166, %rd165, 2;
	mul.wide.s32 	%rd167, %r44, 4;
	add.s64 	%rd168, %rd166, %rd167;
	add.s64 	%rd169, %rd311, %rd168;
	ld.global.f32 	%f258, [%rd169];
$L__BB0_66:
	mov.f32 	%f259, 0f00000000;
	not.pred 	%p74, %p5;
	@%p74 bra 	$L__BB0_68;
	add.s64 	%rd170, %rd311, %rd41;
	ld.global.f32 	%f259, [%rd170];
$L__BB0_68:
	mov.f32 	%f260, 0f00000000;
	not.pred 	%p75, %p6;
	@%p75 bra 	$L__BB0_70;
	add.s64 	%rd171, %rd311, %rd40;
	ld.global.f32 	%f260, [%rd171];
$L__BB0_70:
	mov.f32 	%f261, 0f00000000;
	not.pred 	%p76, %p7;
	@%p76 bra 	$L__BB0_72;
	add.s64 	%rd172, %rd30, %rd33;
	shl.b64 	%rd173, %rd172, 2;
	mul.wide.s32 	%rd174, %r47, 4;
	add.s64 	%rd175, %rd173, %rd174;
	add.s64 	%rd176, %rd311, %rd175;
	ld.global.f32 	%f261, [%rd176];
$L__BB0_72:
	mul.f32 	%f172, %f48, %f259;
	fma.rn.f32 	%f173, %f47, %f258, %f172;
	fma.rn.f32 	%f174, %f49, %f260, %f173;
	fma.rn.f32 	%f262, %f50, %f261, %f174;
$L__BB0_73:
	shl.b64 	%rd47, %rd30, 2;
	add.s64 	%rd177, %rd310, %rd47;
	setp.ge.u64 	%p77, %rd177, %rd3;
	@%p77 bra 	$L__BB0_75;
	mov.u64 	%rd178, $str;
	cvta.global.u64 	%rd179, %rd178;
	mov.u64 	%rd180, $str$1;
	cvta.global.u64 	%rd181, %rd180;
	mov.u64 	%rd182, __unnamed_1;
	cvta.global.u64 	%rd183, %rd182;
	{ // callseq 1, 0
	.param .b64 param0;
	st.param.b64 	[param0], %rd179;
	.param .b64 param1;
	st.param.b64 	[param1], %rd181;
	.param .b32 param2;
	st.param.b32 	[param2], 227;
	.param .b64 param3;
	st.param.b64 	[param3], %rd183;
	.param .b64 param4;
	st.param.b64 	[param4], 1;
	call.uni 
	__assertfail, 
	(
	param0, 
	param1, 
	param2, 
	param3, 
	param4
	);
	} // callseq 1
$L__BB0_75:
	add.s64 	%rd184, %rd309, %rd47;
	st.global.f32 	[%rd184], %f262;
	mov.f32 	%f267, 0f00000000;
	@%p66 bra 	$L__BB0_85;
	mov.f32 	%f263, 0f00000000;
	not.pred 	%p79, %p4;
	@%p79 bra 	$L__BB0_78;
	shl.b64 	%rd185, %rd30, 3;
	mul.wide.s32 	%rd186, %r44, 4;
	add.s64 	%rd187, %rd185, %rd186;
	shl.b64 	%rd188, %rd33, 2;
	add.s64 	%rd189, %rd187, %rd188;
	add.s64 	%rd190, %rd311, %rd189;
	ld.global.f32 	%f263, [%rd190];
$L__BB0_78:
	mov.f32 	%f264, 0f00000000;
	not.pred 	%p80, %p5;
	@%p80 bra 	$L__BB0_80;
	add.s64 	%rd191, %rd311, %rd42;
	ld.global.f32 	%f264, [%rd191];
$L__BB0_80:
	mov.f32 	%f265, 0f00000000;
	not.pred 	%p81, %p6;
	@%p81 bra 	$L__BB0_82;
	shl.b64 	%rd192, %rd30, 3;
	mul.wide.s32 	%rd193, %r46, 4;
	add.s64 	%rd194, %rd192, %rd193;
	shl.b64 	%rd195, %rd33, 2;
	add.s64 	%rd196, %rd194, %rd195;
	add.s64 	%rd197, %rd311, %rd196;
	ld.global.f32 	%f265, [%rd197];
$L__BB0_82:
	mov.f32 	%f266, 0f00000000;
	not.pred 	%p82, %p7;
	@%p82 bra 	$L__BB0_84;
	shl.b64 	%rd198, %rd30, 3;
	mul.wide.s32 	%rd199, %r47, 4;
	add.s64 	%rd200, %rd198, %rd199;
	shl.b64 	%rd201, %rd33, 2;
	add.s64 	%rd202, %rd200, %rd201;
	add.s64 	%rd203, %rd311, %rd202;
	ld.global.f32 	%f266, [%rd203];
$L__BB0_84:
	mul.f32 	%f180, %f48, %f264;
	fma.rn.f32 	%f181, %f47, %f263, %f180;
	fma.rn.f32 	%f182, %f49, %f265, %f181;
	fma.rn.f32 	%f267, %f50, %f266, %f182;
$L__BB0_85:
	shl.b64 	%rd204, %rd30, 3;
	add.s64 	%rd205, %rd310, %rd204;
	setp.ge.u64 	%p83, %rd205, %rd3;
	@%p83 bra 	$L__BB0_87;
	mov.u64 	%rd206, $str;
	cvta.global.u64 	%rd207, %rd206;
	mov.u64 	%rd208, $str$1;
	cvta.global.u64 	%rd209, %rd208;
	mov.u64 	%rd210, __unnamed_1;
	cvta.global.u64 	%rd211, %rd210;
	{ // callseq 2, 0
	.param .b64 param0;
	st.param.b64 	[param0], %rd207;
	.param .b64 param1;
	st.param.b64 	[param1], %rd209;
	.param .b32 param2;
	st.param.b32 	[param2], 227;
	.param .b64 param3;
	st.param.b64 	[param3], %rd211;
	.param .b64 param4;
	st.param.b64 	[param4], 1;
	call.uni 
	__assertfail, 
	(
	param0, 
	param1, 
	param2, 
	param3, 
	param4
	);
	} // callseq 2
$L__BB0_87:
	mul.lo.s64 	%rd48, %rd30, 12;
	shl.b64 	%rd212, %rd30, 3;
	add.s64 	%rd213, %rd309, %rd212;
	st.global.f32 	[%rd213], %f267;
	mov.f32 	%f272, 0f00000000;
	@%p66 bra 	$L__BB0_97;
	mov.f32 	%f268, 0f00000000;
	not.pred 	%p85, %p4;
	@%p85 bra 	$L__BB0_90;
	mul.wide.s32 	%rd214, %r44, 4;
	add.s64 	%rd215, %rd48, %rd214;
	shl.b64 	%rd216, %rd33, 2;
	add.s64 	%rd217, %rd215, %rd216;
	add.s64 	%rd218, %rd311, %rd217;
	ld.global.f32 	%f268, [%rd218];
$L__BB0_90:
	mov.f32 	%f269, 0f00000000;
	not.pred 	%p86, %p5;
	@%p86 bra 	$L__BB0_92;
	mul.wide.s32 	%rd219, %r45, 4;
	add.s64 	%rd220, %rd48, %rd219;
	shl.b64 	%rd221, %rd33, 2;
	add.s64 	%rd222, %rd220, %rd221;
	add.s64 	%rd223, %rd311, %rd222;
	ld.global.f32 	%f269, [%rd223];
$L__BB0_92:
	mov.f32 	%f270, 0f00000000;
	not.pred 	%p87, %p6;
	@%p87 bra 	$L__BB0_94;
	mul.wide.s32 	%rd224, %r46, 4;
	add.s64 	%rd225, %rd48, %rd224;
	shl.b64 	%rd226, %rd33, 2;
	add.s64 	%rd227, %rd225, %rd226;
	add.s64 	%rd228, %rd311, %rd227;
	ld.global.f32 	%f270, [%rd228];
$L__BB0_94:
	mov.f32 	%f271, 0f00000000;
	not.pred 	%p88, %p7;
	@%p88 bra 	$L__BB0_96;
	mul.wide.s32 	%rd229, %r47, 4;
	add.s64 	%rd230, %rd48, %rd229;
	shl.b64 	%rd231, %rd33, 2;
	add.s64 	%rd232, %rd230, %rd231;
	add.s64 	%rd233, %rd311, %rd232;
	ld.global.f32 	%f271, [%rd233];
$L__BB0_96:
	mul.f32 	%f188, %f48, %f269;
	fma.rn.f32 	%f189, %f47, %f268, %f188;
	fma.rn.f32 	%f190, %f49, %f270, %f189;
	fma.rn.f32 	%f272, %f50, %f271, %f190;
$L__BB0_97:
	add.s64 	%rd234, %rd310, %rd48;
	setp.ge.u64 	%p89, %rd234, %rd3;
	@%p89 bra 	$L__BB0_99;
	mov.u64 	%rd235, $str;
	cvta.global.u64 	%rd236, %rd235;
	mov.u64 	%rd237, $str$1;
	cvta.global.u64 	%rd238, %rd237;
	mov.u64 	%rd239, __unnamed_1;
	cvta.global.u64 	%rd240, %rd239;
	{ // callseq 3, 0
	.param .b64 param0;
	st.param.b64 	[param0], %rd236;
	.param .b64 param1;
	st.param.b64 	[param1], %rd238;
	.param .b32 param2;
	st.param.b32 	[param2], 227;
	.param .b64 param3;
	st.param.b64 	[param3], %rd240;
	.param .b64 param4;
	st.param.b64 	[param4], 1;
	call.uni 
	__assertfail, 
	(
	param0, 
	param1, 
	param2, 
	param3, 
	param4
	);
	} // callseq 3
$L__BB0_99:
	add.s64 	%rd241, %rd309, %rd48;
	st.global.f32 	[%rd241], %f272;
	add.s64 	%rd312, %rd312, -4;
	shl.b64 	%rd242, %rd30, 4;
	add.s64 	%rd311, %rd311, %rd242;
	add.s64 	%rd310, %rd310, %rd242;
	add.s64 	%rd309, %rd309, %rd242;
	setp.ne.s64 	%p90, %rd312, 0;
	@%p90 bra 	$L__BB0_51;
$L__BB0_100:
	and.b32  	%r48, %r43, 3;
	setp.eq.s32 	%p91, %r48, 0;
	@%p91 bra 	$L__BB0_140;
	mov.f32 	%f277, 0f00000000;
	not.pred 	%p92, %p3;
	@%p92 bra 	$L__BB0_111;
	mad.lo.s64 	%rd243, %rd313, %rd30, %rd33;
	shl.b64 	%rd244, %rd243, 2;
	add.s64 	%rd54, %rd1, %rd244;
	mov.f32 	%f273, 0f00000000;
	not.pred 	%p93, %p4;
	@%p93 bra 	$L__BB0_104;
	mul.wide.s32 	%rd245, %r44, 4;
	add.s64 	%rd246, %rd54, %rd245;
	ld.global.f32 	%f273, [%rd246];
$L__BB0_104:
	mov.f32 	%f274, 0f00000000;
	not.pred 	%p94, %p5;
	@%p94 bra 	$L__BB0_106;
	mul.wide.s32 	%rd247, %r45, 4;
	add.s64 	%rd248, %rd54, %rd247;
	ld.global.f32 	%f274, [%rd248];
$L__BB0_106:
	mov.f32 	%f275, 0f00000000;
	not.pred 	%p95, %p6;
	@%p95 bra 	$L__BB0_108;
	mul.wide.s32 	%rd249, %r46, 4;
	add.s64 	%rd250, %rd54, %rd249;
	ld.global.f32 	%f275, [%rd250];
$L__BB0_108:
	mov.f32 	%f276, 0f00000000;
	not.pred 	%p96, %p7;
	@%p96 bra 	$L__BB0_110;
	mul.wide.s32 	%rd251, %r47, 4;
	add.s64 	%rd252, %rd54, %rd251;
	ld.global.f32 	%f276, [%rd252];
$L__BB0_110:
	mul.f32 	%f196, %f48, %f274;
	fma.rn.f32 	%f197, %f47, %f273, %f196;
	fma.rn.f32 	%f198, %f49, %f275, %f197;
	fma.rn.f32 	%f277, %f50, %f276, %f198;
$L__BB0_111:
	mul.lo.s64 	%rd55, %rd313, %rd30;
	shl.b64 	%rd253, %rd55, 2;
	add.s64 	%rd56, %rd314, %rd253;
	setp.ge.u64 	%p97, %rd56, %rd3;
	@%p97 bra 	$L__BB0_113;
	mov.u64 	%rd254, $str;
	cvta.global.u64 	%rd255, %rd254;
	mov.u64 	%rd256, $str$1;
	cvta.global.u64 	%rd257, %rd256;
	mov.u64 	%rd258, __unnamed_1;
	cvta.global.u64 	%rd259, %rd258;
	{ // callseq 4, 0
	.param .b64 param0;
	st.param.b64 	[param0], %rd255;
	.param .b64 param1;
	st.param.b64 	[param1], %rd257;
	.param .b32 param2;
	st.param.b32 	[param2], 227;
	.param .b64 param3;
	st.param.b64 	[param3], %rd259;
	.param .b64 param4;
	st.param.b64 	[param4], 1;
	call.uni 
	__assertfail, 
	(
	param0, 
	param1, 
	param2, 
	param3, 
	param4
	);
	} // callseq 4
$L__BB0_113:
	add.s64 	%rd57, %rd315, %rd253;
	st.global.f32 	[%rd57], %f277;
	setp.eq.s32 	%p98, %r48, 1;
	@%p98 bra 	$L__BB0_140;
	mov.f32 	%f282, 0f00000000;
	@%p92 bra 	$L__BB0_124;
	add.s64 	%rd261, %rd55, %rd30;
	add.s64 	%rd262, %rd261, %rd33;
	shl.b64 	%rd263, %rd262, 2;
	add.s64 	%rd58, %rd1, %rd263;
	mov.f32 	%f278, 0f00000000;
	not.pred 	%p100, %p4;
	@%p100 bra 	$L__BB0_117;
	mul.wide.s32 	%rd264, %r44, 4;
	add.s64 	%rd265, %rd58, %rd264;
	ld.global.f32 	%f278, [%rd265];
$L__BB0_117:
	mov.f32 	%f279, 0f00000000;
	not.pred 	%p101, %p5;
	@%p101 bra 	$L__BB0_119;
	mul.wide.s32 	%rd266, %r45, 4;
	add.s64 	%rd267, %rd58, %rd266;
	ld.global.f32 	%f279, [%rd267];
$L__BB0_119:
	mov.f32 	%f280, 0f00000000;
	not.pred 	%p102, %p6;
	@%p102 bra 	$L__BB0_121;
	mul.wide.s32 	%rd268, %r46, 4;
	add.s64 	%rd269, %rd58, %rd268;
	ld.global.f32 	%f280, [%rd269];
$L__BB0_121:
	mov.f32 	%f281, 0f00000000;
	not.pred 	%p103, %p7;
	@%p103 bra 	$L__BB0_123;
	mul.wide.s32 	%rd270, %r47, 4;
	add.s64 	%rd271, %rd58, %rd270;
	ld.global.f32 	%f281, [%rd271];
$L__BB0_123:
	mul.f32 	%f204, %f48, %f279;
	fma.rn.f32 	%f205, %f47, %f278, %f204;
	fma.rn.f32 	%f206, %f49, %f280, %f205;
	fma.rn.f32 	%f282, %f50, %f281, %f206;
$L__BB0_124:
	shl.b64 	%rd59, %rd30, 2;
	add.s64 	%rd60, %rd56, %rd59;
	setp.ge.u64 	%p104, %rd60, %rd3;
	@%p104 bra 	$L__BB0_126;
	mov.u64 	%rd272, $str;
	cvta.global.u64 	%rd273, %rd272;
	mov.u64 	%rd274, $str$1;
	cvta.global.u64 	%rd275, %rd274;
	mov.u64 	%rd276, __unnamed_1;
	cvta.global.u64 	%rd277, %rd276;
	{ // callseq 5, 0
	.param .b64 param0;
	st.param.b64 	[param0], %rd273;
	.param .b64 param1;
	st.param.b64 	[param1], %rd275;
	.param .b32 param2;
	st.param.b32 	[param2], 227;
	.param .b64 param3;
	st.param.b64 	[param3], %rd277;
	.param .b64 param4;
	st.param.b64 	[param4], 1;
	call.uni 
	__assertfail, 
	(
	param0, 
	param1, 
	param2, 
	param3, 
	param4
	);
	} // callseq 5
$L__BB0_126:
	add.s64 	%rd61, %rd57, %rd59;
	st.global.f32 	[%rd61], %f282;
	setp.eq.s32 	%p105, %r48, 2;
	@%p105 bra 	$L__BB0_140;
	mov.f32 	%f287, 0f00000000;
	@%p92 bra 	$L__BB0_137;
	shl.b64 	%rd278, %rd30, 1;
	add.s64 	%rd279, %rd55, %rd278;
	add.s64 	%rd280, %rd279, %rd33;
	shl.b64 	%rd281, %rd280, 2;
	add.s64 	%rd62, %rd1, %rd281;
	mov.f32 	%f283, 0f00000000;
	not.pred 	%p107, %p4;
	@%p107 bra 	$L__BB0_130;
	mul.wide.s32 	%rd282, %r44, 4;
	add.s64 	%rd283, %rd62, %rd282;
	ld.global.f32 	%f283, [%rd283];
$L__BB0_130:
	mov.f32 	%f284, 0f00000000;
	not.pred 	%p108, %p5;
	@%p108 bra 	$L__BB0_132;
	mul.wide.s32 	%rd284, %r45, 4;
	add.s64 	%rd285, %rd62, %rd284;
	ld.global.f32 	%f284, [%rd285];
$L__BB0_132:
	mov.f32 	%f285, 0f00000000;
	not.pred 	%p109, %p6;
	@%p109 bra 	$L__BB0_134;
	mul.wide.s32 	%rd286, %r46, 4;
	add.s64 	%rd287, %rd62, %rd286;
	ld.global.f32 	%f285, [%rd287];
$L__BB0_134:
	mov.f32 	%f286, 0f00000000;
	not.pred 	%p110, %p7;
	@%p110 bra 	$L__BB0_136;
	mul.wide.s32 	%rd288, %r47, 4;
	add.s64 	%rd289, %rd62, %rd288;
	ld.global.f32 	%f286, [%rd289];
$L__BB0_136:
	mul.f32 	%f212, %f48, %f284;
	fma.rn.f32 	%f213, %f47, %f283, %f212;
	fma.rn.f32 	%f214, %f49, %f285, %f213;
	fma.rn.f32 	%f287, %f50, %f286, %f214;
$L__BB0_137:
	add.s64 	%rd290, %rd60, %rd59;
	add.s64 	%rd63, %rd61, %rd59;
	setp.ge.u64 	%p111, %rd290, %rd3;
	@%p111 bra 	$L__BB0_139;
	mov.u64 	%rd291, $str;
	cvta.global.u64 	%rd292, %rd291;
	mov.u64 	%rd293, $str$1;
	cvta.global.u64 	%rd294, %rd293;
	mov.u64 	%rd295, __unnamed_1;
	cvta.global.u64 	%rd296, %rd295;
	{ // callseq 6, 0
	.param .b64 param0;
	st.param.b64 	[param0], %rd292;
	.param .b64 param1;
	st.param.b64 	[param1], %rd294;
	.param .b32 param2;
	st.param.b32 	[param2], 227;
	.param .b64 param3;
	st.param.b64 	[param3], %rd296;
	.param .b64 param4;
	st.param.b64 	[param4], 1;
	call.uni 
	__assertfail, 
	(
	param0, 
	param1, 
	param2, 
	param3, 
	param4
	);
	} // callseq 6
$L__BB0_139:
	st.global.f32 	[%rd63], %f287;
$L__BB0_140:
	add.s32 	%r176, %r176, 16;
	setp.lt.s32 	%p112, %r176, %r64;
	@%p112 bra 	$L__BB0_44;
$L__BB0_141:
	ret;

}
	// .globl	_Z17convertFp32ToFp16P13__nv_bfloat16Pfi
.visible .entry _Z17convertFp32ToFp16P13__nv_bfloat16Pfi(
	.param .u64 .ptr .align 1 _Z17convertFp32ToFp16P13__nv_bfloat16Pfi_param_0,
	.param .u64 .ptr .align 1 _Z17convertFp32ToFp16P13__nv_bfloat16Pfi_param_1,
	.param .u32 _Z17convertFp32ToFp16P13__nv_bfloat16Pfi_param_2
)
{
	.reg .pred 	%p<2>;
	.reg .b16 	%rs<2>;
	.reg .b32 	%r<6>;
	.reg .b32 	%f<2>;
	.reg .b64 	%rd<9>;

	ld.param.u64 	%rd1, [_Z17convertFp32ToFp16P13__nv_bfloat16Pfi_param_0];
	ld.param.u64 	%rd2, [_Z17convertFp32ToFp16P13__nv_bfloat16Pfi_param_1];
	ld.param.u32 	%r2, [_Z17convertFp32ToFp16P13__nv_bfloat16Pfi_param_2];
	mov.u32 	%r3, %ntid.x;
	mov.u32 	%r4, %ctaid.x;
	mov.u32 	%r5, %tid.x;
	mad.lo.s32 	%r1, %r3, %r4, %r5;
	setp.ge.s32 	%p1, %r1, %r2;
	@%p1 bra 	$L__BB1_2;
	cvta.to.global.u64 	%rd3, %rd2;
	cvta.to.global.u64 	%rd4, %rd1;
	mul.wide.s32 	%rd5, %r1, 2;
	add.s64 	%rd6, %rd4, %rd5;
	mul.wide.s32 	%rd7, %r1, 4;
	add.s64 	%rd8, %rd3, %rd7;
	ld.global.f32 	%f1, [%rd8];
	// begin inline asm
	{  cvt.rn.bf16.f32 %rs1, %f1;}

	// end inline asm
	st.global.u16 	[%rd6], %rs1;
$L__BB1_2:
	ret;

}
	// .globl	_Z17convert_fp32_bf16P13__nv_bfloat16Pfi
.visible .entry _Z17convert_fp32_bf16P13__nv_bfloat16Pfi(
	.param .u64 .ptr .align 1 _Z17convert_fp32_bf16P13__nv_bfloat16Pfi_param_0,
	.param .u64 .ptr .align 1 _Z17convert_fp32_bf16P13__nv_bfloat16Pfi_param_1,
	.param .u32 _Z17convert_fp32_bf16P13__nv_bfloat16Pfi_param_2
)
{
	.reg .pred 	%p<3>;
	.reg .b16 	%rs<2>;
	.reg .b32 	%r<11>;
	.reg .b32 	%f<2>;
	.reg .b64 	%rd<9>;

	ld.param.u64 	%rd3, [_Z17convert_fp32_bf16P13__nv_bfloat16Pfi_param_0];
	ld.param.u64 	%rd4, [_Z17convert_fp32_bf16P13__nv_bfloat16Pfi_param_1];
	ld.param.u32 	%r6, [_Z17convert_fp32_bf16P13__nv_bfloat16Pfi_param_2];
	mov.u32 	%r7, %ctaid.x;
	mov.u32 	%r1, %ntid.x;
	mov.u32 	%r8, %tid.x;
	mad.lo.s32 	%r10, %r7, %r1, %r8;
	setp.ge.s32 	%p1, %r10, %r6;
	@%p1 bra 	$L__BB2_3;
	mov.u32 	%r9, %nctaid.x;
	mul.lo.s32 	%r3, %r1, %r9;
	cvta.to.global.u64 	%rd1, %rd4;
	cvta.to.global.u64 	%rd2, %rd3;
$L__BB2_2:
	mul.wide.s32 	%rd5, %r10, 4;
	add.s64 	%rd6, %rd1, %rd5;
	ld.global.f32 	%f1, [%rd6];
	// begin inline asm
	{  cvt.rn.bf16.f32 %rs1, %f1;}

	// end inline asm
	mul.wide.s32 	%rd7, %r10, 2;
	add.s64 	%rd8, %rd2, %rd7;
	st.global.u16 	[%rd8], %rs1;
	add.s32 	%r10, %r10, %r3;
	setp.lt.s32 	%p2, %r10, %r6;
	@%p2 bra 	$L__BB2_2;
$L__BB2_3:
	ret;

}


// ===== COMPILED SASS (sm_100) =====

	.target	sm_100

	.elftype	@"ET_EXEC"


//--------------------- .note.nv.tkinfo           --------------------------
	.section	.note.nv.tkinfo,"",@"SHT_NOTE"
	.sectionflags	@"SHF_NOTE_NV_TKINFO"
	.tkinfo
        /*0018*/ 	.word	0x00000002
        /*0030*/ 	.string	""
        /*0030*/ 	.string	"ptxas"
        /*0030*/ 	.string	"Cuda compilation tools, release 13.0, V13.0.88"
        /*0030*/ 	.string	"Build cuda_13.0.r13.0/compiler.36424714_0"
        /*0030*/ 	.string	"-arch sm_100 -m 64 "



//--------------------- .note.nv.cuinfo           --------------------------
	.section	.note.nv.cuinfo,"",@"SHT_NOTE"
	.sectionflags	@"SHF_NOTE_NV_CUINFO"
        /*0018*/ 	.short	0x0002
        /*001a*/ 	.short	0x0064
        /*001c*/ 	.short	0x0082
	.zero		2


//--------------------- .nv.info                  --------------------------
	.section	.nv.info,"",@"SHT_CUDA_INFO"
	.align	4


	//----- nvinfo : EIATTR_REGCOUNT
	.align		4
        /*0000*/ 	.byte	0x04, 0x2f
        /*0002*/ 	.short	(.L_4 - .L_3)
	.align		4
.L_3:
        /*0004*/ 	.word	index@(_Z20stages1_2_gpu_kernelPfS_S_P13__nv_bfloat16S1_iiiiiiiiiiiiiiiiiiiiii)
        /*0008*/ 	.word	0x00000046


	//----- nvinfo : EIATTR_FRAME_SIZE
	.align		4
.L_4:
        /*000c*/ 	.byte	0x04, 0x11
        /*000e*/ 	.short	(.L_6 - .L_5)
	.align		4
.L_5:
        /*0010*/ 	.word	index@(_Z20stages1_2_gpu_kernelPfS_S_P13__nv_bfloat16S1_iiiiiiiiiiiiiiiiiiiiii)
        /*0014*/ 	.word	0x00000000


	//----- nvinfo : EIATTR_REGCOUNT
	.align		4
.L_6:
        /*0018*/ 	.byte	0x04, 0x2f
        /*001a*/ 	.short	(.L_8 - .L_7)
	.align		4
.L_7:
        /*001c*/ 	.word	index@(_Z17convertFp32ToFp16P13__nv_bfloat16Pfi)
        /*0020*/ 	.word	0x0000000a


	//----- nvinfo : EIATTR_FRAME_SIZE
	.align		4
.L_8:
        /*0024*/ 	.byte	0x04, 0x11
        /*0026*/ 	.short	(.L_10 - .L_9)
	.align		4
.L_9:
        /*0028*/ 	.word	index@(_Z17convertFp32ToFp16P13__nv_bfloat16Pfi)
        /*002c*/ 	.word	0x00000000


	//----- nvinfo : EIATTR_REGCOUNT
	.align		4
.L_10:
        /*0030*/ 	.byte	0x04, 0x2f
        /*0032*/ 	.short	(.L_12 - .L_11)
	.align		4
.L_11:
        /*0034*/ 	.word	index@(_Z17convert_fp32_bf16P13__nv_bfloat16Pfi)
        /*0038*/ 	.word	0x0000000e


	//----- nvinfo : EIATTR_FRAME_SIZE
	.align		4
.L_12:
        /*003c*/ 	.byte	0x04, 0x11
        /*003e*/ 	.short	(.L_14 - .L_13)
	.align		4
.L_13:
        /*0040*/ 	.word	index@(_Z17convert_fp32_bf16P13__nv_bfloat16Pfi)
        /*0044*/ 	.word	0x00000000


	//----- nvinfo : EIATTR_MIN_STACK_SIZE
	.align		4
.L_14:
        /*0048*/ 	.byte	0x04, 0x12
        /*004a*/ 	.short	(.L_16 - .L_15)
	.align		4
.L_15:
        /*004c*/ 	.word	index@(_Z17convert_fp32_bf16P13__nv_bfloat16Pfi)
        /*0050*/ 	.word	0x00000000


	//----- nvinfo : EIATTR_MIN_STACK_SIZE
	.align		4
.L_16:
        /*0054*/ 	.byte	0x04, 0x12
        /*0056*/ 	.short	(.L_18 - .L_17)
	.align		4
.L_17:
        /*0058*/ 	.word	index@(_Z17convertFp32ToFp16P13__nv_bfloat16Pfi)
        /*005c*/ 	.word	0x00000000


	//----- nvinfo : EIATTR_MIN_STACK_SIZE
	.align		4
.L_18:
        /*0060*/ 	.byte	0x04, 0x12
        /*0062*/ 	.short	(.L_20 - .L_19)
	.align		4
.L_19:
        /*0064*/ 	.word	index@(_Z20stages1_2_gpu_kernelPfS_S_P13__nv_bfloat16S1_iiiiiiiiiiiiiiiiiiiiii)
        /*0068*/ 	.word	0x00000000
.L_20:


//--------------------- .nv.compat                --------------------------
	.section	.nv.compat,"",@"SHT_CUDA_COMPAT_INFO"
	.align	4
        /*0000*/ 	.byte	0x02, 0x09, 0x00, 0x00, 0x02, 0x02, 0x01, 0x00, 0x02, 0x05, 0x05, 0x00, 0x03, 0x07, 0x01, 0x01
        /*0010*/ 	.byte	0x02, 0x03, 0x00, 0x00, 0x02, 0x06, 0x01, 0x00, 0x04, 0x0b, 0x08, 0x00, 0x09, 0x00, 0x00, 0x00
        /*0020*/ 	.byte	0x00, 0x00, 0x00, 0x00


//--------------------- .nv.info._Z17convert_fp32_bf16P13__nv_bfloat16Pfi --------------------------
	.section	.nv.info._Z17convert_fp32_bf16P13__nv_bfloat16Pfi,"",@"SHT_CUDA_INFO"
	.sectionflags	@""
	.align	4


	//----- nvinfo : EIATTR_CUDA_API_VERSION
	.align		4
        /*0000*/ 	.byte	0x04, 0x37
        /*0002*/ 	.short	(.L_22 - .L_21)
.L_21:
        /*0004*/ 	.word	0x00000082


	//----- nvinfo : EIATTR_KPARAM_INFO
	.align		4
.L_22:
        /*0008*/ 	.byte	0x04, 0x17
        /*000a*/ 	.short	(.L_24 - .L_23)
.L_23:
        /*000c*/ 	.word	0x00000000
        /*0010*/ 	.short	0x0002
        /*0012*/ 	.short	0x0010
        /*0014*/ 	.byte	0x00, 0xf0, 0x11, 0x00


	//----- nvinfo : EIATTR_KPARAM_INFO
	.align		4
.L_24:
        /*0018*/ 	.byte	0x04, 0x17
        /*001a*/ 	.short	(.L_26 - .L_25)
.L_25:
        /*001c*/ 	.word	0x00000000
        /*0020*/ 	.short	0x0001
        /*0022*/ 	.short	0x0008
        /*0024*/ 	.byte	0x00, 0xf5, 0x21, 0x00


	//----- nvinfo : EIATTR_KPARAM_INFO
	.align		4
.L_26:
        /*0028*/ 	.byte	0x04, 0x17
        /*002a*/ 	.short	(.L_28 - .L_27)
.L_27:
        /*002c*/ 	.word	0x00000000
        /*0030*/ 	.short	0x0000
        /*0032*/ 	.short	0x0000
        /*0034*/ 	.byte	0x00, 0xf5, 0x21, 0x00


	//----- nvinfo : EIATTR_SPARSE_MMA_MASK
	.align		4
.L_28:
        /*0038*/ 	.byte	0x03, 0x50
        /*003a*/ 	.short	0x0000


	//----- nvinfo : EIATTR_MAXREG_COUNT
	.align		4
        /*003c*/ 	.byte	0x03, 0x1b
        /*003e*/ 	.short	0x00ff


	//----- nvinfo : EIATTR_MERCURY_ISA_VERSION
	.align		4
        /*0040*/ 	.byte	0x03, 0x5f
        /*0042*/ 	.short	0x0101


	//----- nvinfo : EIATTR_VRC_CTA_INIT_COUNT
	.align		4
        /*0044*/ 	.byte	0x02, 0x4a
	.zero		1
	.zero		1


	//----- nvinfo : EIATTR_EXIT_INSTR_OFFSETS
	.align		4
        /*0048*/ 	.byte	0x04, 0x1c
        /*004a*/ 	.short	(.L_30 - .L_29)


	//   ....[0]....
.L_29:
        /*004c*/ 	.word	0x00000070


	//   ....[1]....
        /*0050*/ 	.word	0x00000150


	//----- nvinfo : EIATTR_CRS_STACK_SIZE
	.align		4
.L_30:
        /*0054*/ 	.byte	0x04, 0x1e
        /*0056*/ 	.short	(.L_32 - .L_31)
.L_31:
        /*0058*/ 	.word	0x00000000


	//----- nvinfo : EIATTR_CBANK_PARAM_SIZE
	.align		4
.L_32:
        /*005c*/ 	.byte	0x03, 0x19
        /*005e*/ 	.short	0x0014


	//----- nvinfo : EIATTR_PARAM_CBANK
	.align		4
        /*0060*/ 	.byte	0x04, 0x0a
        /*0062*/ 	.short	(.L_34 - .L_33)
	.align		4
.L_33:
        /*0064*/ 	.word	index@(.nv.constant0._Z17convert_fp32_bf16P13__nv_bfloat16Pfi)
        /*0068*/ 	.short	0x0380
        /*006a*/ 	.short	0x0014


	//----- nvinfo : EIATTR_SW_WAR
	.align		4
.L_34:
        /*006c*/ 	.byte	0x04, 0x36
        /*006e*/ 	.short	(.L_36 - .L_35)
.L_35:
        /*0070*/ 	.word	0x00000008
.L_36:


//--------------------- .nv.info._Z17convertFp32ToFp16P13__nv_bfloat16Pfi --------------------------
	.section	.nv.info._Z17convertFp32ToFp16P13__nv_bfloat16Pfi,"",@"SHT_CUDA_INFO"
	.sectionflags	@""
	.align	4


	//----- nvinfo : EIATTR_CUDA_API_VERSION
	.align		4
        /*0000*/ 	.byte	0x04, 0x37
        /*0002*/ 	.short	(.L_38 - .L_37)
.L_37:
        /*0004*/ 	.word	0x00000082


	//----- nvinfo : EIATTR_KPARAM_INFO
	.align		4
.L_38:
        /*0008*/ 	.byte	0x04, 0x17
        /*000a*/ 	.short	(.L_40 - .L_39)
.L_39:
        /*000c*/ 	.word	0x00000000
        /*0010*/ 	.short	0x0002
        /*0012*/ 	.short	0x0010
        /*0014*/ 	.byte	0x00, 0xf0, 0x11, 0x00


	//----- nvinfo : EIATTR_KPARAM_INFO
	.align		4
.L_40:
        /*0018*/ 	.byte	0x04, 0x17
        /*001a*/ 	.short	(.L_42 - .L_41)
.L_41:
        /*001c*/ 	.word	0x00000000
        /*0020*/ 	.short	0x0001
        /*0022*/ 	.short	0x0008
        /*0024*/ 	.byte	0x00, 0xf5, 0x21, 0x00


	//----- nvinfo : EIATTR_KPARAM_INFO
	.align		4
.L_42:
        /*0028*/ 	.byte	0x04, 0x17
        /*002a*/ 	.short	(.L_44 - .L_43)
.L_43:
        /*002c*/ 	.word	0x00000000
        /*0030*/ 	.short	0x0000
        /*0032*/ 	.short	0x0000
        /*0034*/ 	.byte	0x00, 0xf5, 0x21, 0x00


	//----- nvinfo : EIATTR_SPARSE_MMA_MASK
	.align		4
.L_44:
        /*0038*/ 	.byte	0x03, 0x50
        /*003a*/ 	.short	0x0000


	//----- nvinfo : EIATTR_MAXREG_COUNT
	.align		4
        /*003c*/ 	.byte	0x03, 0x1b
        /*003e*/ 	.short	0x00ff


	//----- nvinfo : EIATTR_MERCURY_ISA_VERSION
	.align		4
        /*0040*/ 	.byte	0x03, 0x5f
        /*0042*/ 	.short	0x0101


	//----- nvinfo : EIATTR_VRC_CTA_INIT_COUNT
	.align		4
        /*0044*/ 	.byte	0x02, 0x4a
	.zero		1
	.zero		1


	//----- nvinfo : EIATTR_EXIT_INSTR_OFFSETS
	.align		4
        /*0048*/ 	.byte	0x04, 0x1c
        /*004a*/ 	.short	(.L_46 - .L_45)


	//   ....[0]....
.L_45:
        /*004c*/ 	.word	0x00000070


	//   ....[1]....
        /*0050*/ 	.word	0x00000100


	//----- nvinfo : EIATTR_CBANK_PARAM_SIZE
	.align		4
.L_46:
        /*0054*/ 	.byte	0x03, 0x19
        /*0056*/ 	.short	0x0014


	//----- nvinfo : EIATTR_PARAM_CBANK
	.align		4
        /*0058*/ 	.byte	0x04, 0x0a
        /*005a*/ 	.short	(.L_48 - .L_47)
	.align		4
.L_47:
        /*005c*/ 	.word	index@(.nv.constant0._Z17convertFp32ToFp16P13__nv_bfloat16Pfi)
        /*0060*/ 	.short	0x0380
        /*0062*/ 	.short	0x0014


	//----- nvinfo : EIATTR_SW_WAR
	.align		4
.L_48:
        /*0064*/ 	.byte	0x04, 0x36
        /*0066*/ 	.short	(.L_50 - .L_49)
.L_49:
        /*0068*/ 	.word	0x00000008
.L_50:


//--------------------- .nv.info._Z20stages1_2_gpu_kernelPfS_S_P13__nv_bfloat16S1_iiiiiiiiiiiiiiiiiiiiii --------------------------
	.section	.nv.info._Z20stages1_2_gpu_kernelPfS_S_P13__nv_bfloat16S1_iiiiiiiiiiiiiiiiiiiiii,"",@"SHT_CUDA_INFO"
	.sectionflags	@""
	.align	4


	//----- nvinfo : EIATTR_CUDA_API_VERSION
	.align		4
        /*0000*/ 	.byte	0x04, 0x37
        /*0002*/ 	.short	(.L_52 - .L_51)
.L_51:
        /*0004*/ 	.word	0x00000082


	//----- nvinfo : EIATTR_KPARAM_INFO
	.align		4
.L_52:
        /*0008*/ 	.byte	0x04, 0x17
        /*000a*/ 	.short	(.L_54 - .L_53)
.L_53:
        /*000c*/ 	.word	0x00000000
        /*0010*/ 	.short	0x001a
        /*0012*/ 	.short	0x007c
        /*0014*/ 	.byte	0x00, 0xf0, 0x11, 0x00


	//----- nvinfo : EIATTR_KPARAM_INFO
	.align		4
.L_54:
        /*0018*/ 	.byte	0x04, 0x17
        /*001a*/ 	.short	(.L_56 - .L_55)
.L_55:
        /*001c*/ 	.word	0x00000000
        /*0020*/ 	.short	0x0019
        /*0022*/ 	.short	0x0078
        /*0024*/ 	.byte	0x00, 0xf0, 0x11, 0x00


	//----- nvinfo : EIATTR_KPARAM_INFO
	.align		4
.L_56:
        /*0028*/ 	.byte	0x04, 0x17
        /*002a*/ 	.short	(.L_58 - .L_57)
.L_57:
        /*002c*/ 	.word	0x00000000
        /*0030*/ 	.short	0x0018
        /*0032*/ 	.short	0x0074
        /*0034*/ 	.byte	0x00, 0xf0, 0x11, 0x00


	//----- nvinfo : EIATTR_KPARAM_INFO
	.align		4
.L_58:
        /*0038*/ 	.byte	0x04, 0x17
        /*003a*/ 	.short	(.L_60 - .L_59)
.L_59:
        /*003c*/ 	.word	0x00000000
        /*0040*/ 	.short	0x0017
        /*0042*/ 	.short	0x0070
        /*0044*/ 	.byte	0x00, 0xf0, 0x11, 0x00


	//----- nvinfo : EIATTR_KPARAM_INFO
	.align		4
.L_60:
        /*0048*/ 	.byte	0x04, 0x17
        /*004a*/ 	.short	(.L_62 - .L_61)
.L_61:
        /*004c*/ 	.word	0x00000000
        /*0050*/ 	.short	0x0016
        /*0052*/ 	.short	0x006c
        /*0054*/ 	.byte	0x00, 0xf0, 0x11, 0x00


	//----- nvinfo : EIATTR_KPARAM_INFO
	.align		4
.L_62:
        /*0058*/ 	.byte	0x04, 0x17
        /*005a*/ 	.short	(.L_64 - .L_63)
.L_63:
        /*005c*/ 	.word	0x00000000
        /*0060*/ 	.short	0x0015
        /*0062*/ 	.short	0x0068
        /*0064*/ 	.byte	0x00, 0xf0, 0x11, 0x00


	//----- nvinfo : EIATTR_KPARAM_INFO
	.align		4
.L_64:
        /*0068*/ 	.byte	0x04, 0x17
        /*006a*/ 	.short	(.L_66 - .L_65)
.L_65:
        /*006c*/ 	.word	0x00000000
        /*0070*/ 	.short	0x0014
        /*0072*/ 	.short	0x0064
        /*0074*/ 	.byte	0x00, 0xf0, 0x11, 0x00


	//----- nvinfo : EIATTR_KPARAM_INFO
	.align		4
.L_66:
        /*0078*/ 	.byte	0x04, 0x17
        /*007a*/ 	.short	(.L_68 - .L_67)
.L_67:
        /*007c*/ 	.word	0x00000000
        /*0080*/ 	.short	0x0013
        /*0082*/ 	.short	0x0060
        /*0084*/ 	.byte	0x00, 0xf0, 0x11, 0x00


	//----- nvinfo : EIATTR_KPARAM_INFO
	.align		4
.L_68:
        /*0088*/ 	.byte	0x04, 0x17
        /*008a*/ 	.short	(.L_70 - .L_69)
.L_69:
        /*008c*/ 	.word	0x00000000
        /*0090*/ 	.short	0x0012
        /*0092*/ 	.short	0x005c
        /*0094*/ 	.byte	0x00, 0xf0, 0x11, 0x00


	//----- nvinfo : EIATTR_KPARAM_INFO
	.align		4
.L_70:
        /*0098*/ 	.byte	0x04, 0x17
        /*009a*/ 	.short	(.L_72 - .L_71)
.L_71:
        /*009c*/ 	.word	0x00000000
        /*00a0*/ 	.short	0x0011
        /*00a2*/ 	.short	0x0058
        /*00a4*/ 	.byte	0x00, 0xf0, 0x11, 0x00


	//----- nvinfo : EIATTR_KPARAM_INFO
	.align		4
.L_72:
        /*00a8*/ 	.byte	0x04, 0x17
        /*00aa*/ 	.short	(.L_74 - .L_73)
.L_73:
        /*00ac*/ 	.word	0x00000000
        /*00b0*/ 	.short	0x0010
        /*00b2*/ 	.short	0x0054
        /*00b4*/ 	.byte	0x00, 0xf0, 0x11, 0x00


	//----- nvinfo : EIATTR_KPARAM_INFO
	.align		4
.L_74:
        /*00b8*/ 	.byte	0x04, 0x17
        /*00ba*/ 	.short	(.L_76 - .L_75)
.L_75:
        /*00bc*/ 	.word	0x00000000
        /*00c0*/ 	.short	0x000f
        /*00c2*/ 	.short	0x0050
        /*00c4*/ 	.byte	0x00, 0xf0, 0x11, 0x00


	//----- nvinfo : EIATTR_KPARAM_INFO
	.align		4
.L_76:
        /*00c8*/ 	.byte	0x04, 0x17
        /*00ca*/ 	.short	(.L_78 - .L_77)
.L_77:
        /*00cc*/ 	.word	0x00000000
        /*00d0*/ 	.short	0x000e
        /*00d2*/ 	.short	0x004c
        /*00d4*/ 	.byte	0x00, 0xf0, 0x11, 0x00


	//----- nvinfo : EIATTR_KPARAM_INFO
	.align		4
.L_78:
        /*00d8*/ 	.byte	0x04, 0x17
        /*00da*/ 	.short	(.L_80 - .L_79)
.L_79:
        /*00dc*/ 	.word	0x00000000
        /*00e0*/ 	.short	0x000d
        /*00e2*/ 	.short	0x0048
        /*00e4*/ 	.byte	0x00, 0xf0, 0x11, 0x00


	//----- nvinfo : EIATTR_KPARAM_INFO
	.align		4
.L_80:
        /*00e8*/ 	.byte	0x04, 0x17
        /*00ea*/ 	.short	(.L_82 - .L_81)
.L_81:
        /*00ec*/ 	.word	0x00000000
        /*00f0*/ 	.short	0x000c
        /*00f2*/ 	.short	0x0044
        /*00f4*/ 	.byte	0x00, 0xf0, 0x11, 0x00


	//----- nvinfo : EIATTR_KPARAM_INFO
	.align		4
.L_82:
        /*00f8*/ 	.byte	0x04, 0x17
        /*00fa*/ 	.short	(.L_84 - .L_83)
.L_83:
        /*00fc*/ 	.word	0x00000000
        /*0100*/ 	.short	0x000b
        /*0102*/ 	.short	0x0040
        /*0104*/ 	.byte	0x00, 0xf0, 0x11, 0x00


	//----- nvinfo : EIATTR_KPARAM_INFO
	.align		4
.L_84:
        /*0108*/ 	.byte	0x04, 0x17
        /*010a*/ 	.short	(.L_86 - .L_85)
.L_85:
        /*010c*/ 	.word	0x00000000
        /*0110*/ 	.short	0x000a
        /*0112*/ 	.short	0x003c
        /*0114*/ 	.byte	0x00, 0xf0, 0x11, 0x00


	//----- nvinfo : EIATTR_KPARAM_INFO
	.align		4
.L_86:
        /*0118*/ 	.byte	0x04, 0x17
        /*011a*/ 	.short	(.L_88 - .L_87)
.L_87:
        /*011c*/ 	.word	0x00000000
        /*0120*/ 	.short	0x0009
        /*0122*/ 	.short	0x0038
        /*0124*/ 	.byte	0x00, 0xf0, 0x11, 0x00


	//----- nvinfo : EIATTR_KPARAM_INFO
	.align		4
.L_88:
        /*0128*/ 	.byte	0x04, 0x17
        /*012a*/ 	.short	(.L_90 - .L_89)
.L_89:
        /*012c*/ 	.word	0x00000000
        /*0130*/ 	.short	0x0008
        /*0132*/ 	.short	0x0034
        /*0134*/ 	.byte	0x00, 0xf0, 0x11, 0x00


	//----- nvinfo : EIATTR_KPARAM_INFO
	.align		4
.L_90:
        /*0138*/ 	.byte	0x04, 0x17
        /*013a*/ 	.short	(.L_92 - .L_91)
.L_91:
        /*013c*/ 	.word	0x00000000
        /*0140*/ 	.short	0x0007
        /*0142*/ 	.short	0x0030
        /*0144*/ 	.byte	0x00, 0xf0, 0x11, 0x00


	//----- nvinfo : EIATTR_KPARAM_INFO
	.align		4
.L_92:
        /*0148*/ 	.byte	0x04, 0x17
        /*014a*/ 	.short	(.L_94 - .L_93)
.L_93:
        /*014c*/ 	.word	0x00000000
        /*0150*/ 	.short	0x0006
        /*0152*/ 	.short	0x002c
        /*0154*/ 	.byte	0x00, 0xf0, 0x11, 0x00


	//----- nvinfo : EIATTR_KPARAM_INFO
	.align		4
.L_94:
        /*0158*/ 	.byte	0x04, 0x17
        /*015a*/ 	.short	(.L_96 - .L_95)
.L_95:
        /*015c*/ 	.word	0x00000000
        /*0160*/ 	.short	0x0005
        /*0162*/ 	.short	0x0028
        /*0164*/ 	.byte	0x00, 0xf0, 0x11, 0x00


	//----- nvinfo : EIATTR_KPARAM_INFO
	.align		4
.L_96:
        /*0168*/ 	.byte	0x04, 0x17
        /*016a*/ 	.short	(.L_98 - .L_97)
.L_97:
        /*016c*/ 	.word	0x00000000
        /*0170*/ 	.short	0x0004
        /*0172*/ 	.short	0x0020
        /*0174*/ 	.byte	0x00, 0xf5, 0x21, 0x00


	//----- nvinfo : EIATTR_KPARAM_INFO
	.align		4
.L_98:
        /*0178*/ 	.byte	0x04, 0x17
        /*017a*/ 	.short	(.L_100 - .L_99)
.L_99:
        /*017c*/ 	.word	0x00000000
        /*0180*/ 	.short	0x0003
        /*0182*/ 	.short	0x0018
        /*0184*/ 	.byte	0x00, 0xf5, 0x21, 0x00


	//----- nvinfo : EIATTR_KPARAM_INFO
	.align		4
.L_100:
        /*0188*/ 	.byte	0x04, 0x17
        /*018a*/ 	.short	(.L_102 - .L_101)
.L_101:
        /*018c*/ 	.word	0x00000000
        /*0190*/ 	.short	0x0002
        /*0192*/ 	.short	0x0010
        /*0194*/ 	.byte	0x00, 0xf5, 0x21, 0x00


	//----- nvinfo : EIATTR_KPARAM_INFO
	.align		4
.L_102:
        /*0198*/ 	.byte	0x04, 0x17
        /*019a*/ 	.short	(.L_104 - .L_103)
.L_103:
        /*019c*/ 	.word	0x00000000
        /*01a0*/ 	.short	0x0001
        /*01a2*/ 	.short	0x0008
        /*01a4*/ 	.byte	0x00, 0xf5, 0x21, 0x00


	//----- nvinfo : EIATTR_KPARAM_INFO
	.align		4
.L_104:
        /*01a8*/ 	.byte	0x04, 0x17
        /*01aa*/ 	.short	(.L_106 - .L_105)
.L_105:
        /*01ac*/ 	.word	0x00000000
        /*01b0*/ 	.short	0x0000
        /*01b2*/ 	.short	0x0000
        /*01b4*/ 	.byte	0x00, 0xf5, 0x21, 0x00


	//----- nvinfo : EIATTR_SPARSE_MMA_MASK
	.align		4
.L_106:
        /*01b8*/ 	.byte	0x03, 0x50
        /*01ba*/ 	.short	0x0000


	//----- nvinfo : EIATTR_WMMA_USED
	.align		4
        /*01bc*/ 	.byte	0x01, 0x2b
	.zero		2


	//----- nvinfo : EIATTR_MAXREG_COUNT
	.align		4
        /*01c0*/ 	.byte	0x03, 0x1b
        /*01c2*/ 	.short	0x00ff


	//----- nvinfo : EIATTR_NUM_BARRIERS
	.align		4
        /*01c4*/ 	.byte	0x02, 0x4c
        /*01c6*/ 	.byte	0x01
	.zero		1


	//----- nvinfo : EIATTR_EXTERNS
	.align		4
        /*01c8*/ 	.byte	0x04, 0x0f
        /*01ca*/ 	.short	(.L_108 - .L_107)


	//   ....[0]....
	.align		4
.L_107:
        /*01cc*/ 	.word	index@(__assertfail)


	//----- nvinfo : EIATTR_MERCURY_ISA_VERSION
	.align		4
.L_108:
        /*01d0*/ 	.byte	0x03, 0x5f
        /*01d2*/ 	.short	0x0101


	//----- nvinfo : EIATTR_VRC_CTA_INIT_COUNT
	.align		4
        /*01d4*/ 	.byte	0x02, 0x4a
	.zero		1
	.zero		1


	//----- nvinfo : EIATTR_SYSCALL_OFFSETS
	.align		4
        /*01d8*/ 	.byte	0x04, 0x46
        /*01da*/ 	.short	(.L_110 - .L_109)


	//   ....[0]....
.L_109:
        /*01dc*/ 	.word	0x00003c50


	//   ....[1]....
        /*01e0*/ 	.word	0x00004060


	//   ....[2]....
        /*01e4*/ 	.word	0x000044e0


	//   ....[3]....
        /*01e8*/ 	.word	0x00004960


	//   ....[4]....
        /*01ec*/ 	.word	0x00004e70


	//   ....[5]....
        /*01f0*/ 	.word	0x00005230


	//   ....[6]....
        /*01f4*/ 	.word	0x00005610


	//----- nvinfo : EIATTR_EXIT_INSTR_OFFSETS
	.align		4
.L_110:
        /*01f8*/ 	.byte	0x04, 0x1c
        /*01fa*/ 	.short	(.L_112 - .L_111)


	//   ....[0]....
.L_111:
        /*01fc*/ 	.word	0x00002940


	//   ....[1]....
        /*0200*/ 	.word	0x00005690


	//----- nvinfo : EIATTR_CRS_STACK_SIZE
	.align		4
.L_112:
        /*0204*/ 	.byte	0x04, 0x1e
        /*0206*/ 	.short	(.L_114 - .L_113)
.L_113:
        /*0208*/ 	.word	0x00000000


	//----- nvinfo : EIATTR_CBANK_PARAM_SIZE
	.align		4
.L_114:
        /*020c*/ 	.byte	0x03, 0x19
        /*020e*/ 	.short	0x0080


	//----- nvinfo : EIATTR_PARAM_CBANK
	.align		4
        /*0210*/ 	.byte	0x04, 0x0a
        /*0212*/ 	.short	(.L_116 - .L_115)
	.align		4
.L_115:
        /*0214*/ 	.word	index@(.nv.constant0._Z20stages1_2_gpu_kernelPfS_S_P13__nv_bfloat16S1_iiiiiiiiiiiiiiiiiiiiii)
        /*0218*/ 	.short	0x0380
        /*021a*/ 	.short	0x0080


	//----- nvinfo : EIATTR_SW_WAR
	.align		4
.L_116:
        /*021c*/ 	.byte	0x04, 0x36
        /*021e*/ 	.short	(.L_118 - .L_117)
.L_117:
        /*0220*/ 	.word	0x00000008
.L_118:


//--------------------- .nv.callgraph             --------------------------
	.section	.nv.callgraph,"",@"SHT_CUDA_CALLGRAPH"
	.align	4
	.sectionentsize	8
	.align		4
        /*0000*/ 	.word	0x00000000
	.align		4
        /*0004*/ 	.word	0xffffffff
	.align		4
        /*0008*/ 	.word	index@(_Z20stages1_2_gpu_kernelPfS_S_P13__nv_bfloat16S1_iiiiiiiiiiiiiiiiiiiiii)
	.align		4
        /*000c*/ 	.word	index@(__assertfail)
	.align		4
        /*0010*/ 	.word	0x00000000
	.align		4
        /*0014*/ 	.word	0xfffffffe
	.align		4
        /*0018*/ 	.word	0x00000000
	.align		4
        /*001c*/ 	.word	0xfffffffd
	.align		4
        /*0020*/ 	.word	0x00000000
	.align		4
        /*0024*/ 	.word	0xfffffffc


//--------------------- .nv.constant4             --------------------------
	.section	.nv.constant4,"a",@progbits
	.align	8
	.align		8
.nv.constant4:
        /*0000*/ 	.dword	__unnamed_1
	.align		8
        /*0008*/ 	.dword	$str
	.align		8
        /*0010*/ 	.dword	$str$1
	.align		8
        /*0018*/ 	.dword	__assertfail


//--------------------- .text._Z17convert_fp32_bf16P13__nv_bfloat16Pfi --------------------------
	.section	.text._Z17convert_fp32_bf16P13__nv_bfloat16Pfi,"ax",@progbits
	.align	128
        .global         _Z17convert_fp32_bf16P13__nv_bfloat16Pfi
        .type           _Z17convert_fp32_bf16P13__nv_bfloat16Pfi,@function
        .size           _Z17convert_fp32_bf16P13__nv_bfloat16Pfi,(.L_x_47 - _Z17convert_fp32_bf16P13__nv_bfloat16Pfi)
        .other          _Z17convert_fp32_bf16P13__nv_bfloat16Pfi,@"STO_CUDA_ENTRY STV_DEFAULT"
_Z17convert_fp32_bf16P13__nv_bfloat16Pfi:
.text._Z17convert_fp32_bf16P13__nv_bfloat16Pfi:
[----:B------:R-:W-:Y:S01]  /*0000*/  LDC R1, c[0x0][0x37c] ;  /* 0x0000df00ff017b82 */ /* 0x000fe20000000800 */
[----:B------:R-:W0:Y:S07]  /*0010*/  S2R R0, SR_TID.X ;  /* 0x0000000000007919 */ /* 0x000e2e0000002100 */
[----:B------:R-:W0:Y:S01]  /*0020*/  S2UR UR4, SR_CTAID.X ;  /* 0x00000000000479c3 */ /* 0x000e220000002500 */
[----:B------:R-:W1:Y:S07]  /*0030*/  LDCU UR5, c[0x0][0x390] ;  /* 0x00007200ff0577ac */ /* 0x000e6e0008000800 */
[----:B------:R-:W0:Y:S02]  /*0040*/  LDC R11, c[0x0][0x360] ;  /* 0x0000d800ff0b7b82 */ /* 0x000e240000000800 */
[----:B0-----:R-:W-:-:S05]  /*0050*/  IMAD R0, R11, UR4, R0 ;  /* 0x000000040b007c24 */ /* 0x001fca000f8e0200 */
[----:B-1----:R-:W-:-:S13]  /*0060*/  ISETP.GE.AND P0, PT, R0, UR5, PT ;  /* 0x0000000500007c0c */ /* 0x002fda000bf06270 */
[----:B------:R-:W-:Y:S05]  /*0070*/  @P0 EXIT ;  /* 0x000000000000094d */ /* 0x000fea0003800000 */
[----:B------:R-:W0:Y:S01]  /*0080*/  LDC.64 R8, c[0x0][0x380] ;  /* 0x0000e000ff087b82 */ /* 0x000e220000000a00 */
[----:B------:R-:W1:Y:S01]  /*0090*/  LDCU UR4, c[0x0][0x370] ;  /* 0x00006e00ff0477ac */ /* 0x000e620008000800 */
[----:B------:R-:W2:Y:S06]  /*00a0*/  LDCU.64 UR6, c[0x0][0x358] ;  /* 0x00006b00ff0677ac */ /* 0x000eac0008000a00 */
[----:B------:R-:W3:Y:S01]  /*00b0*/  LDC.64 R6, c[0x0][0x388] ;  /* 0x0000e200ff067b82 */ /* 0x000ee20000000a00 */
[----:B-1----:R-:W-:-:S07]  /*00c0*/  IMAD R11, R11, UR4, RZ ;  /* 0x000000040b0b7c24 */ /* 0x002fce000f8e02ff */
.L_x_0:
[----:B-1-3--:R-:W-:-:S06]  /*00d0*/  IMAD.WIDE R2, R0, 0x4, R6 ;  /* 0x0000000400027825 */ /* 0x00afcc00078e0206 */
[----:B--2---:R-:W2:Y:S01]  /*00e0*/  LDG.E R2, desc[UR6][R2.64] ;  /* 0x0000000602027981 */ /* 0x004ea2000c1e1900 */
[----:B0-----:R-:W-:Y:S01]  /*00f0*/  IMAD.WIDE R4, R0, 0x2, R8 ;  /* 0x0000000200047825 */ /* 0x001fe200078e0208 */
[----:B------:R-:W-:-:S04]  /*0100*/  IADD3 R0, PT, PT, R11, R0, RZ ;  /* 0x000000000b007210 */ /* 0x000fc80007ffe0ff */
[----:B------:R-:W-:Y:S02]  /*0110*/  ISETP.GE.AND P0, PT, R0, UR5, PT ;  /* 0x0000000500007c0c */ /* 0x000fe4000bf06270 */
[----:B--2---:R-:W-:-:S05]  /*0120*/  F2FP.BF16.F32.PACK_AB R3, RZ, R2 ;  /* 0x00000002ff03723e */ /* 0x004fca00000010ff */
[----:B------:R1:W-:Y:S06]  /*0130*/  STG.E.U16 desc[UR6][R4.64], R3 ;  /* 0x0000000304007986 */ /* 0x0003ec000c101506 */
[----:B------:R-:W-:Y:S05]  /*0140*/  @!P0 BRA `(.L_x_0) ;  /* 0xfffffffc00e08947 */ /* 0x000fea000383ffff */
[----:B------:R-:W-:Y:S05]  /*0150*/  EXIT ;  /* 0x000000000000794d */ /* 0x000fea0003800000 */
.L_x_1:
[----:B------:R-:W-:-:S00]  /*0160*/  BRA `(.L_x_1) ;  /* 0xfffffffc00fc7947 */ /* 0x000fc0000383ffff */
[----:B------:R-:W-:-:S00]  /*0170*/  NOP ;  /* 0x0000000000007918 */ /* 0x000fc00000000000 */
        /* <DEDUP_REMOVED lines=8> */
.L_x_47:


//--------------------- .text._Z17convertFp32ToFp16P13__nv_bfloat16Pfi --------------------------
	.section	.text._Z17convertFp32ToFp16P13__nv_bfloat16Pfi,"ax",@progbits
	.align	128
        .global         _Z17convertFp32ToFp16P13__nv_bfloat16Pfi
        .type           _Z17convertFp32ToFp16P13__nv_bfloat16Pfi,@function
        .size           _Z17convertFp32ToFp16P13__nv_bfloat16Pfi,(.L_x_48 - _Z17convertFp32ToFp16P13__nv_bfloat16Pfi)
        .other          _Z17convertFp32ToFp16P13__nv_bfloat16Pfi,@"STO_CUDA_ENTRY STV_DEFAULT"
_Z17convertFp32ToFp16P13__nv_bfloat16Pfi:
.text._Z17convertFp32ToFp16P13__nv_bfloat16Pfi:
[----:B------:R-:W-:Y:S01]  /*0000*/  LDC R1, c[0x0][0x37c] ;  /* 0x0000df00ff017b82 */ /* 0x000fe20000000800 */
[----:B------:R-:W0:Y:S01]  /*0010*/  S2R R7, SR_CTAID.X ;  /* 0x0000000000077919 */ /* 0x000e220000002500 */
[----:B------:R-:W0:Y:S01]  /*0020*/  LDCU UR4, c[0x0][0x360] ;  /* 0x00006c00ff0477ac */ /* 0x000e220008000800 */
[----:B------:R-:W0:Y:S01]  /*0030*/  S2R R0, SR_TID.X ;  /* 0x0000000000007919 */ /* 0x000e220000002100 */
[----:B------:R-:W1:Y:S01]  /*0040*/  LDCU UR5, c[0x0][0x390] ;  /* 0x00007200ff0577ac */ /* 0x000e620008000800 */
[----:B0-----:R-:W-:-:S05]  /*0050*/  IMAD R7, R7, UR4, R0 ;  /* 0x0000000407077c24 */ /* 0x001fca000f8e0200 */
[----:B-1----:R-:W-:-:S13]  /*0060*/  ISETP.GE.AND P0, PT, R7, UR5, PT ;  /* 0x0000000507007c0c */ /* 0x002fda000bf06270 */
[----:B------:R-:W-:Y:S05]  /*0070*/  @P0 EXIT ;  /* 0x000000000000094d */ /* 0x000fea0003800000 */
[----:B------:R-:W0:Y:S01]  /*0080*/  LDC.64 R4, c[0x0][0x388] ;  /* 0x0000e200ff047b82 */ /* 0x000e220000000a00 */
[----:B------:R-:W1:Y:S07]  /*0090*/  LDCU.64 UR4, c[0x0][0x358] ;  /* 0x00006b00ff0477ac */ /* 0x000e6e0008000a00 */
[----:B------:R-:W2:Y:S01]  /*00a0*/  LDC.64 R2, c[0x0][0x380] ;  /* 0x0000e000ff027b82 */ /* 0x000ea20000000a00 */
[----:B0-----:R-:W-:-:S06]  /*00b0*/  IMAD.WIDE R4, R7, 0x4, R4 ;  /* 0x0000000407047825 */ /* 0x001fcc00078e0204 */
[----:B-1----:R-:W3:Y:S01]  /*00c0*/  LDG.E R4, desc[UR4][R4.64] ;  /* 0x0000000404047981 */ /* 0x002ee2000c1e1900 */
[----:B--2---:R-:W-:Y:S01]  /*00d0*/  IMAD.WIDE R2, R7, 0x2, R2 ;  /* 0x0000000207027825 */ /* 0x004fe200078e0202 */
[----:B---3--:R-:W-:-:S05]  /*00e0*/  F2FP.BF16.F32.PACK_AB R0, RZ, R4 ;  /* 0x00000004ff00723e */ /* 0x008fca00000010ff */
[----:B------:R-:W-:Y:S01]  /*00f0*/  STG.E.U16 desc[UR4][R2.64], R0 ;  /* 0x0000000002007986 */ /* 0x000fe2000c101504 */
[----:B------:R-:W-:Y:S05]  /*0100*/  EXIT ;  /* 0x000000000000794d */ /* 0x000fea0003800000 */
.L_x_2:
        /* <DEDUP_REMOVED lines=15> */
.L_x_48:


//--------------------- .text._Z20stages1_2_gpu_kernelPfS_S_P13__nv_bfloat16S1_iiiiiiiiiiiiiiiiiiiiii --------------------------
	.section	.text._Z20stages1_2_gpu_kernelPfS_S_P13__nv_bfloat16S1_iiiiiiiiiiiiiiiiiiiiii,"ax",@progbits
	.align	128
        .global         _Z20stages1_2_gpu_kernelPfS_S_P13__nv_bfloat16S1_iiiiiiiiiiiiiiiiiiiiii
        .type           _Z20stages1_2_gpu_kernelPfS_S_P13__nv_bfloat16S1_iiiiiiiiiiiiiiiiiiiiii,@function
        .size           _Z20stages1_2_gpu_kernelPfS_S_P13__nv_bfloat16S1_iiiiiiiiiiiiiiiiiiiiii,(.L_x_49 - _Z20stages1_2_gpu_kernelPfS_S_P13__nv_bfloat16S1_iiiiiiiiiiiiiiiiiiiiii)
        .other          _Z20stages1_2_gpu_kernelPfS_S_P13__nv_bfloat16S1_iiiiiiiiiiiiiiiiiiiiii,@"STO_CUDA_ENTRY STV_DEFAULT"
_Z20stages1_2_gpu_kernelPfS_S_P13__nv_bfloat16S1_iiiiiiiiiiiiiiiiiiiiii:
.text._Z20stages1_2_gpu_kernelPfS_S_P13__nv_bfloat16S1_iiiiiiiiiiiiiiiiiiiiii:
[----:B------:R-:W0:Y:S08]  /*0000*/  LDC R1, c[0x0][0x37c] ;  /* 0x0000df00ff017b82 */ /* 0x000e300000000800 */
[----:B------:R-:W1:Y:S01]  /*0010*/  LDC R2, c[0x0][0x3d0] ;  /* 0x0000f400ff027b82 */ /* 0x000e620000000800 */
[----:B------:R-:W2:Y:S01]  /*0020*/  S2R R4, SR_TID.X ;  /* 0x0000000000047919 */ /* 0x000ea20000002100 */
[----:B------:R-:W3:Y:S01]  /*0030*/  LDCU UR6, c[0x0][0x3f4] ;  /* 0x00007e80ff0677ac */ /* 0x000ee20008000800 */
[----:B------:R-:W2:Y:S01]  /*0040*/  S2R R26, SR_TID.Y ;  /* 0x00000000001a7919 */ /* 0x000ea20000002200 */
[----:B------:R-:W4:Y:S04]  /*0050*/  LDCU.64 UR36, c[0x0][0x358] ;  /* 0x00006b00ff2477ac */ /* 0x000f280008000a00 */
[----:B------:R-:W2:Y:S08]  /*0060*/  LDC R25, c[0x0][0x360] ;  /* 0x0000d800ff197b82 */ /* 0x000eb00000000800 */
[----:B------:R-:W5:Y:S01]  /*0070*/  LDC R0, c[0x0][0x3cc] ;  /* 0x0000f300ff007b82 */ /* 0x000f620000000800 */
[----:B---3--:R-:W-:Y:S01]  /*0080*/  IMAD.U32 R21, RZ, RZ, UR6 ;  /* 0x00000006ff157e24 */ /* 0x008fe2000f8e00ff */
[----:B-1----:R-:W-:-:S06]  /*0090*/  IABS R14, R2 ;  /* 0x00000002000e7213 */ /* 0x002fcc0000000000 */
[----:B------:R-:W1:Y:S01]  /*00a0*/  S2UR UR4, SR_CTAID.X ;  /* 0x00000000000479c3 */ /* 0x000e620000002500 */
[----:B------:R-:W3:Y:S07]  /*00b0*/  I2F.RP R3, R14 ;  /* 0x0000000e00037306 */ /* 0x000eee0000209400 */
[----:B------:R-:W1:Y:S01]  /*00c0*/  LDC R8, c[0x0][0x3f8] ;  /* 0x0000fe00ff087b82 */ /* 0x000e620000000800 */
[----:B--2---:R-:W-:Y:S01]  /*00d0*/  IMAD R66, R25, R26, R4 ;  /* 0x0000001a19427224 */ /* 0x004fe200078e0204 */
[----:B-----5:R-:W-:-:S06]  /*00e0*/  IABS R15, R0 ;  /* 0x00000000000f7213 */ /* 0x020fcc0000000000 */
[----:B------:R-:W2:Y:S01]  /*00f0*/  LDC R5, c[0x0][0x3b8] ;  /* 0x0000ee00ff057b82 */ /* 0x000ea20000000800 */
[----:B------:R-:W-:Y:S01]  /*0100*/  SHF.R.U32.HI R27, RZ, 0x5, R66 ;  /* 0x00000005ff1b7819 */ /* 0x000fe20000011642 */
[----:B---3--:R-:W3:Y:S06]  /*0110*/  MUFU.RCP R3, R3 ;  /* 0x0000000300037308 */ /* 0x008eec0000001000 */
[----:B------:R-:W5:Y:S02]  /*0120*/  LDC R17, c[0x0][0x3a8] ;  /* 0x0000ea00ff117b82 */ /* 0x000f640000000800 */
[----:B------:R-:W4:Y:S01]  /*0130*/  I2F.RP R10, R15 ;  /* 0x0000000f000a7306 */ /* 0x000f220000209400 */
[----:B-1----:R-:W-:-:S05]  /*0140*/  IMAD R27, R8, UR4, R27 ;  /* 0x00000004081b7c24 */ /* 0x002fca000f8e021b */
[----:B------:R-:W1:Y:S01]  /*0150*/  S2UR UR5, SR_CTAID.Y ;  /* 0x00000000000579c3 */ /* 0x000e620000002600 */
[----:B---3--:R-:W-:Y:S01]  /*0160*/  VIADD R6, R3, 0xffffffe ;  /* 0x0ffffffe03067836 */ /* 0x008fe20000000000 */
[----:B------:R-:W-:-:S03]  /*0170*/  IABS R11, R27 ;  /* 0x0000001b000b7213 */ /* 0x000fc60000000000 */
[----:B------:R3:W0:Y:S01]  /*0180*/  F2I.FTZ.U32.TRUNC.NTZ R7, R6 ;  /* 0x0000000600077305 */ /* 0x000622000021f000 */
[----:B--2---:R-:W-:-:S07]  /*0190*/  IABS R8, R5 ;  /* 0x0000000500087213 */ /* 0x004fce0000000000 */
[----:B----4-:R-:W2:Y:S01]  /*01a0*/  MUFU.RCP R10, R10 ;  /* 0x0000000a000a7308 */ /* 0x010ea20000001000 */
[----:B---3--:R-:W-:Y:S02]  /*01b0*/  IMAD.MOV.U32 R6, RZ, RZ, RZ ;  /* 0x000000ffff067224 */ /* 0x008fe400078e00ff */
[----:B0-----:R-:W-:-:S04]  /*01c0*/  IMAD.MOV R3, RZ, RZ, -R7 ;  /* 0x000000ffff037224 */ /* 0x001fc800078e0a07 */
[----:B------:R-:W-:-:S04]  /*01d0*/  IMAD R3, R3, R14, RZ ;  /* 0x0000000e03037224 */ /* 0x000fc800078e02ff */
[----:B------:R-:W-:-:S04]  /*01e0*/  IMAD.HI.U32 R6, R7, R3, R6 ;  /* 0x0000000307067227 */ /* 0x000fc800078e0006 */
[----:B------:R-:W-:Y:S02]  /*01f0*/  IMAD.MOV.U32 R3, RZ, RZ, R8 ;  /* 0x000000ffff037224 */ /* 0x000fe400078e0008 */
[----:B------:R-:W-:-:S04]  /*0200*/  IMAD.HI.U32 R12, R6, R11, RZ ;  /* 0x0000000b060c7227 */ /* 0x000fc800078e00ff */
[----:B------:R-:W-:Y:S01]  /*0210*/  IMAD.HI.U32 R6, R6, R3, RZ ;  /* 0x0000000306067227 */ /* 0x000fe200078e00ff */
[----:B------:R-:W-:-:S03]  /*0220*/  IADD3 R8, PT, PT, -R12, RZ, RZ ;  /* 0x000000ff0c087210 */ /* 0x000fc60007ffe1ff */
[----:B------:R-:W-:Y:S02]  /*0230*/  IMAD.MOV R7, RZ, RZ, -R6 ;  /* 0x000000ffff077224 */ /* 0x000fe400078e0a06 */
[C---:B------:R-:W-:Y:S02]  /*0240*/  IMAD R11, R14.reuse, R8, R11 ;  /* 0x000000080e0b7224 */ /* 0x040fe400078e020b */
[----:B------:R-:W-:Y:S02]  /*0250*/  IMAD R3, R14, R7, R3 ;  /* 0x000000070e037224 */ /* 0x000fe400078e0203 */
[----:B--2---:R-:W-:Y:S01]  /*0260*/  VIADD R8, R10, 0xffffffe ;  /* 0x0ffffffe0a087836 */ /* 0x004fe20000000000 */
[C---:B------:R-:W-:Y:S01]  /*0270*/  ISETP.GT.U32.AND P1, PT, R14.reuse, R11, PT ;  /* 0x0000000b0e00720c */ /* 0x040fe20003f24070 */
[----:B------:R-:W0:Y:S01]  /*0280*/  LDC R7, c[0x0][0x3b4] ;  /* 0x0000ed00ff077b82 */ /* 0x000e220000000800 */
[----:B------:R-:W-:Y:S01]  /*0290*/  ISETP.GT.U32.AND P3, PT, R14, R3, PT ;  /* 0x000000030e00720c */ /* 0x000fe20003f64070 */
[----:B------:R-:W2:Y:S01]  /*02a0*/  F2I.FTZ.U32.TRUNC.NTZ R9, R8 ;  /* 0x0000000800097305 */ /* 0x000ea2000021f000 */
[----:B------:R-:W-:-:S04]  /*02b0*/  LOP3.LUT R10, R27, R2, RZ, 0x3c, !PT ;  /* 0x000000021b0a7212 */ /* 0x000fc800078e3cff */
[----:B------:R-:W-:-:S05]  /*02c0*/  ISETP.GE.AND P5, PT, R10, RZ, PT ;  /* 0x000000ff0a00720c */ /* 0x000fca0003fa6270 */
[--C-:B------:R-:W-:Y:S01]  /*02d0*/  @!P1 IMAD.IADD R11, R11, 0x1, -R14.reuse ;  /* 0x000000010b0b9824 */ /* 0x100fe200078e0a0e */
[----:B------:R-:W-:Y:S01]  /*02e0*/  @!P1 IADD3 R12, PT, PT, R12, 0x1, RZ ;  /* 0x000000010c0c9810 */ /* 0x000fe20007ffe0ff */
[----:B------:R-:W-:Y:S01]  /*02f0*/  @!P3 IMAD.IADD R3, R3, 0x1, -R14 ;  /* 0x000000010303b824 */ /* 0x000fe200078e0a0e */
[----:B------:R-:W-:Y:S01]  /*0300*/  ISETP.NE.AND P1, PT, R2, RZ, PT ;  /* 0x000000ff0200720c */ /* 0x000fe20003f25270 */
[----:B------:R-:W-:Y:S01]  /*0310*/  @!P3 VIADD R6, R6, 0x1 ;  /* 0x000000010606b836 */ /* 0x000fe20000000000 */
[-C--:B------:R-:W-:Y:S01]  /*0320*/  ISETP.GE.U32.AND P2, PT, R11, R14.reuse, PT ;  /* 0x0000000e0b00720c */ /* 0x080fe20003f46070 */
[----:B--2---:R-:W-:Y:S01]  /*0330*/  IMAD.MOV R8, RZ, RZ, -R9 ;  /* 0x000000ffff087224 */ /* 0x004fe200078e0a09 */
[----:B------:R-:W-:Y:S02]  /*0340*/  ISETP.GE.U32.AND P0, PT, R3, R14, PT ;  /* 0x0000000e0300720c */ /* 0x000fe40003f06070 */
[-C--:B------:R-:W-:Y:S02]  /*0350*/  LOP3.LUT R3, R5, R2.reuse, RZ, 0x3c, !PT ;  /* 0x0000000205037212 */ /* 0x080fe400078e3cff */
[----:B------:R-:W-:-:S02]  /*0360*/  LOP3.LUT R11, RZ, R2, RZ, 0x33, !PT ;  /* 0x00000002ff0b7212 */ /* 0x000fc400078e33ff */
[----:B------:R-:W-:Y:S01]  /*0370*/  ISETP.GE.AND P4, PT, R3, RZ, PT ;  /* 0x000000ff0300720c */ /* 0x000fe20003f86270 */
[----:B------:R-:W-:Y:S01]  /*0380*/  IMAD R3, R8, R15, RZ ;  /* 0x0000000f08037224 */ /* 0x000fe200078e02ff */
[----:B0-----:R-:W-:Y:S01]  /*0390*/  IABS R10, R7 ;  /* 0x00000007000a7213 */ /* 0x001fe20000000000 */
[----:B------:R-:W-:Y:S02]  /*03a0*/  IMAD.MOV.U32 R8, RZ, RZ, RZ ;  /* 0x000000ffff087224 */ /* 0x000fe400078e00ff */
[----:B------:R-:W-:Y:S02]  /*03b0*/  @P2 VIADD R12, R12, 0x1 ;  /* 0x000000010c0c2836 */ /* 0x000fe40000000000 */
[----:B------:R-:W-:Y:S02]  /*03c0*/  @P0 VIADD R6, R6, 0x1 ;  /* 0x0000000106060836 */ /* 0x000fe40000000000 */
[----:B------:R-:W-:Y:S01]  /*03d0*/  IMAD.HI.U32 R8, R9, R3, R8 ;  /* 0x0000000309087227 */ /* 0x000fe200078e0008 */
[----:B------:R-:W-:-:S03]  /*03e0*/  @!P5 IADD3 R12, PT, PT, -R12, RZ, RZ ;  /* 0x000000ff0c0cd210 */ /* 0x000fc60007ffe1ff */
[----:B------:R-:W-:Y:S01]  /*03f0*/  @!P4 IMAD.MOV R6, RZ, RZ, -R6 ;  /* 0x000000ffff06c224 */ /* 0x000fe200078e0a06 */
[----:B------:R-:W-:Y:S01]  /*0400*/  SEL R3, R11, R12, !P1 ;  /* 0x0000000c0b037207 */ /* 0x000fe20004800000 */
[----:B------:R-:W-:-:S03]  /*0410*/  IMAD.HI.U32 R9, R8, R10, RZ ;  /* 0x0000000a08097227 */ /* 0x000fc600078e00ff */
[----:B------:R-:W-:Y:S01]  /*0420*/  SEL R6, R11, R6, !P1 ;  /* 0x000000060b067207 */ /* 0x000fe20004800000 */
[----:B------:R-:W-:Y:S01]  /*0430*/  IMAD.MOV R11, RZ, RZ, -R9 ;  /* 0x000000ffff0b7224 */ /* 0x000fe200078e0a09 */
[----:B------:R-:W-:Y:S02]  /*0440*/  IABS R14, R3 ;  /* 0x00000003000e7213 */ /* 0x000fe40000000000 */
[----:B------:R-:W-:-:S03]  /*0450*/  IABS R16, R6 ;  /* 0x0000000600107213 */ /* 0x000fc60000000000 */
[----:B------:R-:W-:Y:S01]  /*0460*/  IMAD.HI.U32 R12, R8, R14, RZ ;  /* 0x0000000e080c7227 */ /* 0x000fe200078e00ff */
[----:B------:R-:W0:Y:S03]  /*0470*/  I2F.RP R13, R16 ;  /* 0x00000010000d7306 */ /* 0x000e260000209400 */
[----:B------:R-:W-:Y:S02]  /*0480*/  IMAD R8, R15, R11, R10 ;  /* 0x0000000b0f087224 */ /* 0x000fe400078e020a */
[----:B------:R-:W-:-:S03]  /*0490*/  IMAD.MOV R10, RZ, RZ, -R12 ;  /* 0x000000ffff0a7224 */ /* 0x000fc600078e0a0c */
[C---:B------:R-:W-:Y:S01]  /*04a0*/  ISETP.GT.U32.AND P2, PT, R15.reuse, R8, PT ;  /* 0x000000080f00720c */ /* 0x040fe20003f44070 */
[----:B------:R-:W-:Y:S01]  /*04b0*/  IMAD R10, R15, R10, R14 ;  /* 0x0000000a0f0a7224 */ /* 0x000fe200078e020e */
[----:B------:R-:W-:-:S04]  /*04c0*/  IABS R14, R6 ;  /* 0x00000006000e7213 */ /* 0x000fc80000000000 */
[----:B------:R-:W-:Y:S01]  /*04d0*/  ISETP.GT.U32.AND P4, PT, R15, R10, PT ;  /* 0x0000000a0f00720c */ /* 0x000fe20003f84070 */
[----:B0-----:R-:W0:Y:S01]  /*04e0*/  MUFU.RCP R13, R13 ;  /* 0x0000000d000d7308 */ /* 0x001e220000001000 */
[----:B------:R-:W-:-:S05]  /*04f0*/  IMAD.MOV R14, RZ, RZ, -R14 ;  /* 0x000000ffff0e7224 */ /* 0x000fca00078e0a0e */
[----:B------:R-:W-:Y:S01]  /*0500*/  @!P2 IADD3 R8, PT, PT, R8, -R15, RZ ;  /* 0x8000000f0808a210 */ /* 0x000fe20007ffe0ff */
[----:B------:R-:W-:-:S03]  /*0510*/  @!P2 VIADD R9, R9, 0x1 ;  /* 0x000000010909a836 */ /* 0x000fc60000000000 */
[-C--:B------:R-:W-:Y:S02]  /*0520*/  ISETP.GE.U32.AND P0, PT, R8, R15.reuse, PT ;  /* 0x0000000f0800720c */ /* 0x080fe40003f06070 */
[----:B------:R-:W-:Y:S01]  /*0530*/  @!P4 IMAD.IADD R10, R10, 0x1, -R15 ;  /* 0x000000010a0ac824 */ /* 0x000fe200078e0a0f */
[-C--:B------:R-:W-:Y:S02]  /*0540*/  LOP3.LUT R8, R7, R0.reuse, RZ, 0x3c, !PT ;  /* 0x0000000007087212 */ /* 0x080fe400078e3cff */
[----:B------:R-:W-:Y:S02]  /*0550*/  @!P4 IADD3 R12, PT, PT, R12, 0x1, RZ ;  /* 0x000000010c0cc810 */ /* 0x000fe40007ffe0ff */
[----:B------:R-:W-:Y:S01]  /*0560*/  ISETP.GE.AND P3, PT, R8, RZ, PT ;  /* 0x000000ff0800720c */ /* 0x000fe20003f66270 */
[----:B0-----:R-:W-:Y:S01]  /*0570*/  VIADD R11, R13, 0xffffffe ;  /* 0x0ffffffe0d0b7836 */ /* 0x001fe20000000000 */
[----:B------:R-:W-:Y:S02]  /*0580*/  ISETP.GE.U32.AND P1, PT, R10, R15, PT ;  /* 0x0000000f0a00720c */ /* 0x000fe40003f26070 */
[----:B------:R-:W-:-:S02]  /*0590*/  LOP3.LUT R8, R3, R0, RZ, 0x3c, !PT ;  /* 0x0000000003087212 */ /* 0x000fc400078e3cff */
[----:B------:R-:W-:Y:S01]  /*05a0*/  @P0 VIADD R9, R9, 0x1 ;  /* 0x0000000109090836 */ /* 0x000fe20000000000 */
[----:B------:R-:W0:Y:S01]  /*05b0*/  F2I.FTZ.U32.TRUNC.NTZ R11, R11 ;  /* 0x0000000b000b7305 */ /* 0x000e22000021f000 */
[----:B------:R-:W-:Y:S02]  /*05c0*/  ISETP.GE.AND P2, PT, R8, RZ, PT ;  /* 0x000000ff0800720c */ /* 0x000fe40003f46270 */
[----:B------:R-:W-:Y:S02]  /*05d0*/  ISETP.NE.AND P0, PT, R0, RZ, PT ;  /* 0x000000ff0000720c */ /* 0x000fe40003f05270 */
[----:B------:R-:W-:Y:S01]  /*05e0*/  LOP3.LUT R10, RZ, R0, RZ, 0x33, !PT ;  /* 0x00000000ff0a7212 */ /* 0x000fe200078e33ff */
[----:B------:R-:W-:Y:S02]  /*05f0*/  @!P3 IMAD.MOV R9, RZ, RZ, -R9 ;  /* 0x000000ffff09b224 */ /* 0x000fe400078e0a09 */
[----:B------:R-:W-:-:S03]  /*0600*/  @P1 VIADD R12, R12, 0x1 ;  /* 0x000000010c0c1836 */ /* 0x000fc60000000000 */
[----:B------:R-:W-:-:S03]  /*0610*/  SEL R8, R10, R9, !P0 ;  /* 0x000000090a087207 */ /* 0x000fc60004000000 */
[----:B------:R-:W-:Y:S01]  /*0620*/  @!P2 IMAD.MOV R12, RZ, RZ, -R12 ;  /* 0x000000ffff0ca224 */ /* 0x000fe200078e0a0c */
[----:B------:R-:W-:Y:S01]  /*0630*/  IABS R18, R8 ;  /* 0x0000000800127213 */ /* 0x000fe20000000000 */
[----:B0-----:R-:W-:-:S03]  /*0640*/  IMAD.MOV R15, RZ, RZ, -R11 ;  /* 0x000000ffff0f7224 */ /* 0x001fc600078e0a0b */
[----:B------:R-:W-:Y:S01]  /*0650*/  SEL R9, R10, R12, !P0 ;  /* 0x0000000c0a097207 */ /* 0x000fe20004000000 */
[----:B------:R-:W-:Y:S01]  /*0660*/  IMAD R15, R15, R16, RZ ;  /* 0x000000100f0f7224 */ /* 0x000fe200078e02ff */
[----:B------:R-:W-:Y:S01]  /*0670*/  MOV R10, RZ ;  /* 0x000000ff000a7202 */ /* 0x000fe20000000f00 */
[----:B------:R-:W0:Y:S01]  /*0680*/  I2F.RP R13, R18 ;  /* 0x00000012000d7306 */ /* 0x000e220000209400 */
[----:B------:R-:W-:-:S03]  /*0690*/  IABS R12, R9 ;  /* 0x00000009000c7213 */ /* 0x000fc60000000000 */
[----:B------:R-:W-:Y:S01]  /*06a0*/  IMAD.HI.U32 R10, R11, R15, R10 ;  /* 0x0000000f0b0a7227 */ /* 0x000fe200078e000a */
[----:B-----5:R-:W-:-:S03]  /*06b0*/  IABS R15, R17 ;  /* 0x00000011000f7213 */ /* 0x020fc60000000000 */
[----:B------:R-:W-:Y:S02]  /*06c0*/  IMAD.MOV.U32 R11, RZ, RZ, R12 ;  /* 0x000000ffff0b7224 */ /* 0x000fe400078e000c */
[----:B------:R-:W-:Y:S02]  /*06d0*/  IMAD.MOV.U32 R12, RZ, RZ, R14 ;  /* 0x000000ffff0c7224 */ /* 0x000fe400078e000e */
[----:B------:R-:W-:Y:S01]  /*06e0*/  IMAD.HI.U32 R10, R10, R11, RZ ;  /* 0x0000000b0a0a7227 */ /* 0x000fe200078e00ff */
[----:B0-----:R-:W0:Y:S03]  /*06f0*/  MUFU.RCP R13, R13 ;  /* 0x0000000d000d7308 */ /* 0x001e260000001000 */
[----:B------:R-:W-:Y:S01]  /*0700*/  IMAD R11, R10, R12, R11 ;  /* 0x0000000c0a0b7224 */ /* 0x000fe200078e020b */
[----:B------:R-:W-:-:S04]  /*0710*/  LOP3.LUT R12, R9, R6, RZ, 0x3c, !PT ;  /* 0x00000006090c7212 */ /* 0x000fc800078e3cff */
[----:B------:R-:W-:Y:S02]  /*0720*/  ISETP.GT.U32.AND P1, PT, R16, R11, PT ;  /* 0x0000000b1000720c */ /* 0x000fe40003f24070 */
[----:B------:R-:W-:Y:S02]  /*0730*/  ISETP.GE.AND P2, PT, R12, RZ, PT ;  /* 0x000000ff0c00720c */ /* 0x000fe40003f46270 */
[----:B0-----:R-:W-:-:S09]  /*0740*/  IADD3 R14, PT, PT, R13, 0xffffffe, RZ ;  /* 0x0ffffffe0d0e7810 */ /* 0x001fd20007ffe0ff */
[----:B------:R-:W-:Y:S02]  /*0750*/  @!P1 IMAD.IADD R11, R11, 0x1, -R16 ;  /* 0x000000010b0b9824 */ /* 0x000fe400078e0a10 */
[----:B------:R-:W-:Y:S01]  /*0760*/  @!P1 VIADD R10, R10, 0x1 ;  /* 0x000000010a0a9836 */ /* 0x000fe20000000000 */
[----:B------:R-:W-:Y:S02]  /*0770*/  ISETP.NE.AND P1, PT, R6, RZ, PT ;  /* 0x000000ff0600720c */ /* 0x000fe40003f25270 */
[----:B------:R-:W-:Y:S02]  /*0780*/  ISETP.GE.U32.AND P0, PT, R11, R16, PT ;  /* 0x000000100b00720c */ /* 0x000fe40003f06070 */
[----:B------:R0:W2:Y:S02]  /*0790*/  F2I.FTZ.U32.TRUNC.NTZ R11, R14 ;  /* 0x0000000e000b7305 */ /* 0x0000a4000021f000 */
[----:B0-----:R-:W-:-:S09]  /*07a0*/  IABS R14, R8 ;  /* 0x00000008000e7213 */ /* 0x001fd20000000000 */
[----:B------:R-:W-:Y:S02]  /*07b0*/  @P0 VIADD R10, R10, 0x1 ;  /* 0x000000010a0a0836 */ /* 0x000fe40000000000 */
[----:B------:R-:W-:Y:S02]  /*07c0*/  IMAD.MOV R14, RZ, RZ, -R14 ;  /* 0x000000ffff0e7224 */ /* 0x000fe400078e0a0e */
[----:B------:R-:W-:Y:S02]  /*07d0*/  IMAD.MOV.U32 R19, RZ, RZ, R10 ;  /* 0x000000ffff137224 */ /* 0x000fe400078e000a */
[----:B--2---:R-:W-:Y:S02]  /*07e0*/  IMAD.MOV R13, RZ, RZ, -R11 ;  /* 0x000000ffff0d7224 */ /* 0x004fe400078e0a0b */
[----:B------:R-:W-:Y:S01]  /*07f0*/  IMAD.MOV.U32 R10, RZ, RZ, RZ ;  /* 0x000000ffff0a7224 */ /* 0x000fe200078e00ff */
[----:B------:R-:W-:Y:S01]  /*0800*/  @!P2 IADD3 R19, PT, PT, -R19, RZ, RZ ;  /* 0x000000ff1313a210 */ /* 0x000fe20007ffe1ff */
[----:B------:R-:W-:Y:S01]  /*0810*/  IMAD R13, R13, R18, RZ ;  /* 0x000000120d0d7224 */ /* 0x000fe200078e02ff */
[----:B------:R-:W-:-:S03]  /*0820*/  @!P1 LOP3.LUT R19, RZ, R6, RZ, 0x33, !PT ;  /* 0x00000006ff139212 */ /* 0x000fc600078e33ff */
[----:B------:R-:W-:Y:S01]  /*0830*/  IMAD.HI.U32 R10, R11, R13, R10 ;  /* 0x0000000d0b0a7227 */ /* 0x000fe200078e000a */
[----:B------:R-:W-:Y:S01]  /*0840*/  IABS R12, R19 ;  /* 0x00000013000c7213 */ /* 0x000fe20000000000 */
[----:B------:R-:W0:Y:S04]  /*0850*/  I2F.RP R13, R15 ;  /* 0x0000000f000d7306 */ /* 0x000e280000209400 */
[----:B------:R-:W-:Y:S02]  /*0860*/  IMAD.MOV.U32 R11, RZ, RZ, R12 ;  /* 0x000000ffff0b7224 */ /* 0x000fe400078e000c */
[----:B------:R-:W-:Y:S02]  /*0870*/  IMAD.MOV.U32 R12, RZ, RZ, R14 ;  /* 0x000000ffff0c7224 */ /* 0x000fe400078e000e */
[----:B------:R-:W-:-:S04]  /*0880*/  IMAD.HI.U32 R10, R10, R11, RZ ;  /* 0x0000000b0a0a7227 */ /* 0x000fc800078e00ff */
[----:B------:R-:W-:Y:S01]  /*0890*/  IMAD R11, R10, R12, R11 ;  /* 0x0000000c0a0b7224 */ /* 0x000fe200078e020b */
[----:B------:R-:W-:Y:S01]  /*08a0*/  LOP3.LUT R12, R19, R8, RZ, 0x3c, !PT ;  /* 0x00000008130c7212 */ /* 0x000fe200078e3cff */
[----:B0-----:R-:W0:Y:S03]  /*08b0*/  MUFU.RCP R13, R13 ;  /* 0x0000000d000d7308 */ /* 0x001e260000001000 */
[----:B------:R-:W-:Y:S02]  /*08c0*/  ISETP.GT.U32.AND P1, PT, R18, R11, PT ;  /* 0x0000000b1200720c */ /* 0x000fe40003f24070 */
[----:B------:R-:W-:-:S11]  /*08d0*/  ISETP.GE.AND P2, PT, R12, RZ, PT ;  /* 0x000000ff0c00720c */ /* 0x000fd60003f46270 */
[-C--:B------:R-:W-:Y:S01]  /*08e0*/  @!P1 IADD3 R11, PT, PT, R11, -R18.reuse, RZ ;  /* 0x800000120b0b9210 */ /* 0x080fe20007ffe0ff */
[----:B------:R-:W-:Y:S01]  /*08f0*/  @!P1 VIADD R10, R10, 0x1 ;  /* 0x000000010a0a9836 */ /* 0x000fe20000000000 */
[----:B------:R-:W-:Y:S01]  /*0900*/  ISETP.NE.AND P1, PT, R8, RZ, PT ;  /* 0x000000ff0800720c */ /* 0x000fe20003f25270 */
[----:B0-----:R-:W-:Y:S01]  /*0910*/  VIADD R14, R13, 0xffffffe ;  /* 0x0ffffffe0d0e7836 */ /* 0x001fe20000000000 */
[----:B------:R-:W-:-:S03]  /*0920*/  ISETP.GE.U32.AND P0, PT, R11, R18, PT ;  /* 0x000000120b00720c */ /* 0x000fc60003f06070 */
[----:B------:R-:W0:Y:S10]  /*0930*/  F2I.FTZ.U32.TRUNC.NTZ R11, R14 ;  /* 0x0000000e000b7305 */ /* 0x000e34000021f000 */
[----:B------:R-:W-:-:S04]  /*0940*/  @P0 VIADD R10, R10, 0x1 ;  /* 0x000000010a0a0836 */ /* 0x000fc80000000000 */
[----:B------:R-:W-:Y:S01]  /*0950*/  IMAD.MOV.U32 R12, RZ, RZ, R10 ;  /* 0x000000ffff0c7224 */ /* 0x000fe200078e000a */
[----:B0-----:R-:W-:-:S03]  /*0960*/  IADD3 R10, PT, PT, RZ, -R11, RZ ;  /* 0x8000000bff0a7210 */ /* 0x001fc60007ffe0ff */
[----:B------:R-:W-:Y:S01]  /*0970*/  @!P2 IMAD.MOV R12, RZ, RZ, -R12 ;  /* 0x000000ffff0ca224 */ /* 0x000fe200078e0a0c */
[----:B------:R-:W-:Y:S01]  /*0980*/  @!P1 LOP3.LUT R12, RZ, R8, RZ, 0x33, !PT ;  /* 0x00000008ff0c9212 */ /* 0x000fe200078e33ff */
[----:B------:R-:W-:Y:S02]  /*0990*/  IMAD R13, R10, R15, RZ ;  /* 0x0000000f0a0d7224 */ /* 0x000fe400078e02ff */
[----:B------:R-:W-:Y:S01]  /*09a0*/  IMAD.MOV.U32 R10, RZ, RZ, RZ ;  /* 0x000000ffff0a7224 */ /* 0x000fe200078e00ff */
[----:B------:R-:W-:Y:S02]  /*09b0*/  IABS R64, R12 ;  /* 0x0000000c00407213 */ /* 0x000fe40000000000 */
[----:B------:R-:W-:Y:S01]  /*09c0*/  ISETP.GE.AND P1, PT, R12, RZ, PT ;  /* 0x000000ff0c00720c */ /* 0x000fe20003f26270 */
[----:B------:R-:W-:Y:S02]  /*09d0*/  IMAD.HI.U32 R10, R11, R13, R10 ;  /* 0x0000000d0b0a7227 */ /* 0x000fe400078e000a */
[----:B------:R-:W1:Y:S02]  /*09e0*/  LDC R11, c[0x0][0x364] ;  /* 0x0000d900ff0b7b82 */ /* 0x000e640000000800 */
[----:B------:R-:W-:-:S02]  /*09f0*/  IMAD.MOV R13, RZ, RZ, -R19 ;  /* 0x000000ffff0d7224 */ /* 0x000fc400078e0a13 */
[----:B------:R-:W-:-:S04]  /*0a00*/  IMAD.HI.U32 R10, R10, R64, RZ ;  /* 0x000000400a0a7227 */ /* 0x000fc800078e00ff */
[----:B------:R-:W-:Y:S02]  /*0a10*/  IMAD.MOV R10, RZ, RZ, -R10 ;  /* 0x000000ffff0a7224 */ /* 0x000fe400078e0a0a */
[--C-:B------:R-:W-:Y:S02]  /*0a20*/  IMAD R13, R6, R13, R9.reuse ;  /* 0x0000000d060d7224 */ /* 0x100fe400078e0209 */
[----:B------:R-:W-:Y:S02]  /*0a30*/  IMAD R64, R15, R10, R64 ;  /* 0x0000000a0f407224 */ /* 0x000fe400078e0240 */
[----:B------:R-:W-:-:S03]  /*0a40*/  IMAD.MOV R10, RZ, RZ, -R9 ;  /* 0x000000ffff0a7224 */ /* 0x000fc600078e0a09 */
[----:B------:R-:W-:Y:S01]  /*0a50*/  ISETP.GT.U32.AND P0, PT, R15, R64, PT ;  /* 0x000000400f00720c */ /* 0x000fe20003f04070 */
[----:B-1----:R-:W-:-:S12]  /*0a60*/  IMAD R26, R11, UR5, R26 ;  /* 0x000000050b1a7c24 */ /* 0x002fd8000f8e021a */
[----:B------:R-:W-:-:S05]  /*0a70*/  @!P0 IMAD.IADD R64, R64, 0x1, -R15 ;  /* 0x0000000140408824 */ /* 0x000fca00078e0a0f */
[----:B------:R-:W-:-:S13]  /*0a80*/  ISETP.GT.U32.AND P0, PT, R15, R64, PT ;  /* 0x000000400f00720c */ /* 0x000fda0003f04070 */
[----:B------:R-:W-:Y:S01]  /*0a90*/  @!P0 IADD3 R64, PT, PT, R64, -R15, RZ ;  /* 0x8000000f40408210 */ /* 0x000fe20007ffe0ff */
[----:B------:R-:W-:Y:S01]  /*0aa0*/  IMAD.MOV R15, RZ, RZ, -R12 ;  /* 0x000000ffff0f7224 */ /* 0x000fe200078e0a0c */
[----:B------:R-:W-:Y:S01]  /*0ab0*/  ISETP.NE.AND P0, PT, R17, RZ, PT ;  /* 0x000000ff1100720c */ /* 0x000fe20003f05270 */
[--C-:B------:R-:W-:Y:S01]  /*0ac0*/  IMAD R12, R0, R10, R3.reuse ;  /* 0x0000000a000c7224 */ /* 0x100fe200078e0203 */
[----:B------:R-:W-:Y:S01]  /*0ad0*/  @!P1 IADD3 R64, PT, PT, -R64, RZ, RZ ;  /* 0x000000ff40409210 */ /* 0x000fe20007ffe1ff */
[C---:B------:R-:W-:Y:S02]  /*0ae0*/  IMAD R10, R25.reuse, UR4, R4 ;  /* 0x00000004190a7c24 */ /* 0x040fe4000f8e0204 */
[----:B------:R-:W-:Y:S02]  /*0af0*/  IMAD R25, R25, R11, RZ ;  /* 0x0000000b19197224 */ /* 0x000fe400078e02ff */
[----:B------:R-:W-:Y:S01]  /*0b00*/  IMAD.MOV R3, RZ, RZ, -R3 ;  /* 0x000000ffff037224 */ /* 0x000fe200078e0a03 */
[----:B------:R-:W-:Y:S01]  /*0b10*/  SHF.R.U32.HI R10, RZ, 0x5, R10 ;  /* 0x00000005ff0a7819 */ /* 0x000fe2000001160a */
[----:B------:R-:W-:Y:S01]  /*0b20*/  IMAD R9, R8, R15, R19 ;  /* 0x0000000f08097224 */ /* 0x000fe200078e0213 */
[----:B------:R-:W-:Y:S01]  /*0b30*/  SHF.R.U32.HI R24, RZ, 0x5, R25 ;  /* 0x00000005ff187819 */ /* 0x000fe20000011619 */
[----:B------:R-:W-:Y:S01]  /*0b40*/  IMAD R3, R2, R3, R27 ;  /* 0x0000000302037224 */ /* 0x000fe200078e021b */
[----:B------:R-:W-:-:S02]  /*0b50*/  CS2R R18, SRZ ;  /* 0x0000000000127805 */ /* 0x000fc4000001ff00 */
[----:B------:R-:W-:Y:S01]  /*0b60*/  @!P0 LOP3.LUT R64, RZ, R17, RZ, 0x33, !PT ;  /* 0x00000011ff408212 */ /* 0x000fe200078e33ff */
[----:B------:R-:W-:Y:S01]  /*0b70*/  IMAD R0, R9, R0, R12 ;  /* 0x0000000009007224 */ /* 0x000fe200078e020c */
[----:B------:R-:W-:Y:S01]  /*0b80*/  ISETP.GE.AND P0, PT, R21, 0x1, PT ;  /* 0x000000011500780c */ /* 0x000fe20003f06270 */
[----:B------:R-:W-:Y:S01]  /*0b90*/  IMAD R3, R13, R2, R3 ;  /* 0x000000020d037224 */ /* 0x000fe200078e0203 */
[----:B------:R-:W-:Y:S02]  /*0ba0*/  CS2R R16, SRZ ;  /* 0x0000000000107805 */ /* 0x000fe4000001ff00 */
[----:B------:R-:W-:Y:S02]  /*0bb0*/  CS2R R14, SRZ ;  /* 0x00000000000e7805 */ /* 0x000fe4000001ff00 */
[----:B------:R-:W-:Y:S01]  /*0bc0*/  CS2R R12, SRZ ;  /* 0x00000000000c7805 */ /* 0x000fe2000001ff00 */
[----:B------:R-:W-:-:S06]  /*0bd0*/  IMAD R65, R24, R21, RZ ;  /* 0x0000001518417224 */ /* 0x000fcc00078e02ff */
[----:B------:R-:W-:Y:S05]  /*0be0*/  @!P0 BRA `(.L_x_3) ;  /* 0x0000001800bc8947 */ /* 0x000fea0003800000 */
[----:B------:R-:W0:Y:S01]  /*0bf0*/  LDC.64 R20, c[0x0][0x3d8] ;  /* 0x0000f600ff147b82 */ /* 0x000e220000000a00 */
[----:B------:R-:W1:Y:S01]  /*0c00*/  LDCU UR4, c[0x0][0x3f0] ;  /* 0x00007e00ff0477ac */ /* 0x000e620008000800 */
[----:B------:R-:W-:Y:S01]  /*0c10*/  IMAD.SHL.U32 R2, R26, 0x10, RZ ;  /* 0x000000101a027824 */ /* 0x000fe200078e00ff */
[----:B------:R-:W-:Y:S01]  /*0c20*/  BSSY.RECONVERGENT B0, `(.L_x_3) ;  /* 0x00001ab000007945 */ /* 0x000fe20003800200 */
[----:B------:R-:W-:Y:S01]  /*0c30*/  IMAD.SHL.U32 R11, R10, 0x10, RZ ;  /* 0x000000100a0b7824 */ /* 0x000fe200078e00ff */
[----:B------:R-:W2:Y:S01]  /*0c40*/  LDCU UR38, c[0x0][0x3c0] ;  /* 0x00007800ff2677ac */ /* 0x000ea20008000800 */
[----:B------:R-:W-:Y:S01]  /*0c50*/  SHF.R.S32.HI R7, RZ, 0x1f, R7 ;  /* 0x0000001fff077819 */ /* 0x000fe20000011407 */
[----:B------:R-:W-:Y:S01]  /*0c60*/  IMAD.MOV.U32 R6, RZ, RZ, RZ ;  /* 0x000000ffff067224 */ /* 0x000fe200078e00ff */
[----:B------:R-:W-:Y:S01]  /*0c70*/  MOV R19, RZ ;  /* 0x000000ff00137202 */ /* 0x000fe20000000f00 */
[----:B------:R-:W3:Y:S01]  /*0c80*/  LDCU UR39, c[0x0][0x3bc] ;  /* 0x00007780ff2777ac */ /* 0x000ee20008000800 */
[----:B------:R-:W4:Y:S01]  /*0c90*/  LDCU UR5, c[0x0][0x3ec] ;  /* 0x00007d80ff0577ac */ /* 0x000f220008000800 */
[----:B------:R-:W0:Y:S01]  /*0ca0*/  LDCU UR6, c[0x0][0x3e0] ;  /* 0x00007c00ff0677ac */ /* 0x000e220008000800 */
[----:B-1----:R-:W-:Y:S01]  /*0cb0*/  ISETP.GE.AND P0, PT, R2, UR4, PT ;  /* 0x0000000402007c0c */ /* 0x002fe2000bf06270 */
[----:B------:R-:W1:Y:S01]  /*0cc0*/  LDCU UR7, c[0x0][0x3d4] ;  /* 0x00007a80ff0777ac */ /* 0x000e620008000800 */
[----:B------:R-:W5:Y:S01]  /*0cd0*/  LDCU UR8, c[0x0][0x3ac] ;  /* 0x00007580ff0877ac */ /* 0x000f620008000800 */
[----:B--2---:R-:W-:-:S02]  /*0ce0*/  ULEA.HI UR38, UR38, UR38, URZ, 0x1 ;  /* 0x0000002626267291 */ /* 0x004fc4000f8f08ff */
[----:B---3--:R-:W-:Y:S01]  /*0cf0*/  ULEA.HI UR39, UR39, UR39, URZ, 0x1 ;  /* 0x0000002727277291 */ /* 0x008fe2000f8f08ff */
[----:B----4-:R-:W-:Y:S01]  /*0d00*/  ISETP.LT.AND P0, PT, R11, UR5, !P0 ;  /* 0x000000050b007c0c */ /* 0x010fe2000c701270 */
[----:B------:R-:W-:Y:S01]  /*0d10*/  USHF.R.S32.HI UR38, URZ, 0x1, UR38 ;  /* 0x00000001ff267899 */ /* 0x000fe20008011426 */
[----:B0-----:R-:W-:Y:S01]  /*0d20*/  IMAD R9, R3, UR6, -R20 ;  /* 0x0000000603097c24 */ /* 0x001fe2000f8e0a14 */
[----:B------:R-:W-:Y:S01]  /*0d30*/  USHF.R.S32.HI UR39, URZ, 0x1, UR39 ;  /* 0x00000001ff277899 */ /* 0x000fe20008011427 */
[----:B-1----:R-:W-:Y:S02]  /*0d40*/  IMAD R8, R0, R21, -UR7 ;  /* 0x8000000700087e24 */ /* 0x002fe4000f8e0215 */
[----:B-----5:R-:W-:-:S09]  /*0d50*/  IMAD R5, R5, UR8, RZ ;  /* 0x0000000805057c24 */ /* 0x020fd2000f8e02ff */
.L_x_11:
[----:B------:R-:W-:Y:S05]  /*0d60*/  @!P0 BRA `(.L_x_4) ;  /* 0x0000001800448947 */ /* 0x000fea0003800000 */
[----:B------:R-:W-:-:S13]  /*0d70*/  LOP3.LUT P1, RZ, R6, 0x10, RZ, 0xc0, !PT ;  /* 0x0000001006ff7812 */ /* 0x000fda000782c0ff */
[----:B------:R-:W-:Y:S05]  /*0d80*/  @P1 BRA `(.L_x_5) ;  /* 0x0000001400bc1947 */ /* 0x000fea0003800000 */
[----:B------:R-:W0:Y:S02]  /*0d90*/  LDC R31, c[0x0][0x3f8] ;  /* 0x0000fe00ff1f7b82 */ /* 0x000e240000000800 */
[----:B0-----:R-:W-:-:S05]  /*0da0*/  IMAD.SHL.U32 R21, R31, 0x20, RZ ;  /* 0x000000201f157824 */ /* 0x001fca00078e00ff */
[----:B------:R-:W-:-:S13]  /*0db0*/  ISETP.GE.AND P1, PT, R66, R21, PT ;  /* 0x000000154200720c */ /* 0x000fda0003f26270 */
[----:B------:R-:W-:Y:S05]  /*0dc0*/  @P1 BRA `(.L_x_6) ;  /* 0x0000001400a41947 */ /* 0x000fea0003800000 */
[----:B------:R-:W0:Y:S01]  /*0dd0*/  LDC R28, c[0x0][0x3c0] ;  /* 0x0000f000ff1c7b82 */ /* 0x000e220000000800 */
[----:B------:R-:W-:Y:S01]  /*0de0*/  LOP3.LUT R33, R66, 0x1f, RZ, 0xc0, !PT ;  /* 0x0000001f42217812 */ /* 0x000fe200078ec0ff */
[----:B------:R-:W1:Y:S04]  /*0df0*/  LDCU UR6, c[0x0][0x3b4] ;  /* 0x00007680ff0677ac */ /* 0x000e680008000800 */
[----:B------:R-:W-:Y:S01]  /*0e00*/  IMAD.IADD R33, R33, 0x1, R6 ;  /* 0x0000000121217824 */ /* 0x000fe200078e0206 */
[----:B------:R-:W2:Y:S01]  /*0e10*/  LDCU UR5, c[0x0][0x3e4] ;  /* 0x00007c80ff0577ac */ /* 0x000ea20008000800 */
[----:B------:R-:W3:Y:S01]  /*0e20*/  LDC R30, c[0x0][0x3bc] ;  /* 0x0000ef00ff1e7b82 */ /* 0x000ee20000000800 */
[----:B------:R-:W4:Y:S01]  /*0e30*/  LDCU UR7, c[0x0][0x3b8] ;  /* 0x00007700ff0777ac */ /* 0x000f220008000800 */
[----:B------:R-:W5:Y:S01]  /*0e40*/  LDCU UR4, c[0x0][0x3e8] ;  /* 0x00007d00ff0477ac */ /* 0x000f620008000800 */
[----:B0-----:R-:W-:-:S04]  /*0e50*/  IABS R23, R28 ;  /* 0x0000001c00177213 */ /* 0x001fc80000000000 */
[----:B------:R-:W0:Y:S01]  /*0e60*/  I2F.RP R22, R23 ;  /* 0x0000001700167306 */ /* 0x000e220000209400 */
[----:B---3--:R-:W-:-:S07]  /*0e70*/  IABS R39, R30 ;  /* 0x0000001e00277213 */ /* 0x008fce0000000000 */
[----:B0-----:R-:W0:Y:S02]  /*0e80*/  MUFU.RCP R22, R22 ;  /* 0x0000001600167308 */ /* 0x001e240000001000 */
[----:B0-----:R-:W-:-:S06]  /*0e90*/  VIADD R20, R22, 0xffffffe ;  /* 0x0ffffffe16147836 */ /* 0x001fcc0000000000 */
[----:B------:R-:W0:Y:S08]  /*0ea0*/  I2F.RP R22, R39 ;  /* 0x0000002700167306 */ /* 0x000e300000209400 */
[----:B------:R3:W1:Y:S08]  /*0eb0*/  F2I.FTZ.U32.TRUNC.NTZ R21, R20 ;  /* 0x0000001400157305 */ /* 0x000670000021f000 */
[----:B0-----:R-:W0:Y:S01]  /*0ec0*/  MUFU.RCP R22, R22 ;  /* 0x0000001600167308 */ /* 0x001e220000001000 */
[----:B---3--:R-:W-:Y:S01]  /*0ed0*/  MOV R20, RZ ;  /* 0x000000ff00147202 */ /* 0x008fe20000000f00 */
[----:B-1----:R-:W-:-:S04]  /*0ee0*/  IMAD.MOV R32, RZ, RZ, -R21 ;  /* 0x000000ffff207224 */ /* 0x002fc800078e0a15 */
[----:B------:R-:W-:Y:S01]  /*0ef0*/  IMAD R29, R32, R23, RZ ;  /* 0x00000017201d7224 */ /* 0x000fe200078e02ff */
[----:B------:R-:W-:-:S03]  /*0f00*/  IABS R32, R33 ;  /* 0x0000002100207213 */ /* 0x000fc60000000000 */
[----:B------:R-:W-:-:S04]  /*0f10*/  IMAD.HI.U32 R21, R21, R29, R20 ;  /* 0x0000001d15157227 */ /* 0x000fc800078e0014 */
[----:B------:R-:W-:Y:S02]  /*0f20*/  IMAD.MOV.U32 R20, RZ, RZ, R32 ;  /* 0x000000ffff147224 */ /* 0x000fe400078e0020 */
[----:B------:R-:W1:Y:S02]  /*0f30*/  LDC R32, c[0x0][0x3ac] ;  /* 0x0000eb00ff207b82 */ /* 0x000e640000000800 */
[----:B------:R-:W-:-:S04]  /*0f40*/  IMAD.HI.U32 R35, R21, R20, RZ ;  /* 0x0000001415237227 */ /* 0x000fc800078e00ff */
[----:B------:R-:W-:-:S04]  /*0f50*/  IMAD.MOV R21, RZ, RZ, -R35 ;  /* 0x000000ffff157224 */ /* 0x000fc800078e0a23 */
[----:B------:R-:W-:Y:S02]  /*0f60*/  IMAD R20, R23, R21, R20 ;  /* 0x0000001517147224 */ /* 0x000fe400078e0214 */
[----:B0-----:R-:W-:-:S03]  /*0f70*/  VIADD R21, R22, 0xffffffe ;  /* 0x0ffffffe16157836 */ /* 0x001fc60000000000 */
[----:B------:R-:W-:-:S03]  /*0f80*/  ISETP.GT.U32.AND P2, PT, R23, R20, PT ;  /* 0x000000141700720c */ /* 0x000fc60003f44070 */
[----:B------:R-:W0:Y:S01]  /*0f90*/  F2I.FTZ.U32.TRUNC.NTZ R21, R21 ;  /* 0x0000001500157305 */ /* 0x000e22000021f000 */
[----:B-1----:R-:W-:Y:S02]  /*0fa0*/  IABS R34, R32 ;  /* 0x0000002000227213 */ /* 0x002fe40000000000 */
[----:B------:R-:W-:-:S07]  /*0fb0*/  ISETP.NE.AND P4, PT, R32, RZ, PT ;  /* 0x000000ff2000720c */ /* 0x000fce0003f85270 */
[----:B------:R-:W-:Y:S01]  /*0fc0*/  @!P2 IMAD.IADD R20, R20, 0x1, -R23 ;  /* 0x000000011414a824 */ /* 0x000fe200078e0a17 */
[----:B------:R-:W-:Y:S02]  /*0fd0*/  @!P2 IADD3 R35, PT, PT, R35, 0x1, RZ ;  /* 0x000000012323a810 */ /* 0x000fe40007ffe0ff */
[----:B------:R-:W-:Y:S02]  /*0fe0*/  ISETP.NE.AND P2, PT, R28, RZ, PT ;  /* 0x000000ff1c00720c */ /* 0x000fe40003f45270 */
[----:B------:R-:W-:Y:S02]  /*0ff0*/  ISETP.GE.U32.AND P1, PT, R20, R23, PT ;  /* 0x000000171400720c */ /* 0x000fe40003f26070 */
[----:B------:R-:W-:Y:S01]  /*1000*/  LOP3.LUT R20, R33, R28, RZ, 0x3c, !PT ;  /* 0x0000001c21147212 */ /* 0x000fe200078e3cff */
[----:B------:R-:W1:Y:S03]  /*1010*/  I2F.RP R23, R34 ;  /* 0x0000002200177306 */ /* 0x000e660000209400 */
[----:B------:R-:W-:Y:S01]  /*1020*/  ISETP.GE.AND P3, PT, R20, RZ, PT ;  /* 0x000000ff1400720c */ /* 0x000fe20003f66270 */
[----:B0-----:R-:W-:-:S04]  /*1030*/  IMAD.MOV R20, RZ, RZ, -R21 ;  /* 0x000000ffff147224 */ /* 0x001fc800078e0a15 */
[----:B------:R-:W-:Y:S02]  /*1040*/  IMAD R29, R20, R39, RZ ;  /* 0x00000027141d7224 */ /* 0x000fe400078e02ff */
[----:B------:R-:W-:Y:S02]  /*1050*/  @P1 VIADD R35, R35, 0x1 ;  /* 0x0000000123231836 */ /* 0x000fe40000000000 */
[----:B------:R-:W-:Y:S01]  /*1060*/  IMAD.MOV.U32 R20, RZ, RZ, RZ ;  /* 0x000000ffff147224 */ /* 0x000fe200078e00ff */
[----:B-1----:R-:W0:Y:S03]  /*1070*/  MUFU.RCP R23, R23 ;  /* 0x0000001700177308 */ /* 0x002e260000001000 */
[----:B------:R-:W-:Y:S01]  /*1080*/  @!P3 IMAD.MOV R35, RZ, RZ, -R35 ;  /* 0x000000ffff23b224 */ /* 0x000fe200078e0a23 */
[----:B------:R-:W-:Y:S01]  /*1090*/  @!P2 LOP3.LUT R35, RZ, R28, RZ, 0x33, !PT ;  /* 0x0000001cff23a212 */ /* 0x000fe200078e33ff */
[----:B------:R-:W-:Y:S01]  /*10a0*/  IMAD.HI.U32 R20, R21, R29, R20 ;  /* 0x0000001d15147227 */ /* 0x000fe200078e0014 */
[----:B------:R-:W-:-:S02]  /*10b0*/  IABS R29, R24 ;  /* 0x00000018001d7213 */ /* 0x000fc40000000000 */
[----:B------:R-:W-:Y:S02]  /*10c0*/  IABS R22, R35 ;  /* 0x0000002300167213 */ /* 0x000fe40000000000 */
[----:B------:R-:W1:Y:S03]  /*10d0*/  I2F.RP R37, R29 ;  /* 0x0000001d00257306 */ /* 0x000e660000209400 */
[----:B------:R-:W-:-:S05]  /*10e0*/  IMAD.HI.U32 R20, R20, R22, RZ ;  /* 0x0000001614147227 */ /* 0x000fca00078e00ff */
[----:B------:R-:W-:-:S05]  /*10f0*/  IADD3 R21, PT, PT, -R20, RZ, RZ ;  /* 0x000000ff14157210 */ /* 0x000fca0007ffe1ff */
[----:B------:R-:W-:Y:S02]  /*1100*/  IMAD R22, R39, R21, R22 ;  /* 0x0000001527167224 */ /* 0x000fe400078e0216 */
[----:B0-----:R-:W-:Y:S01]  /*1110*/  VIADD R21, R23, 0xffffffe ;  /* 0x0ffffffe17157836 */ /* 0x001fe20000000000 */
[----:B-1----:R-:W-:Y:S02]  /*1120*/  MUFU.RCP R37, R37 ;  /* 0x0000002500257308 */ /* 0x002fe40000001000 */
[----:B------:R-:W-:-:S06]  /*1130*/  ISETP.GT.U32.AND P2, PT, R39, R22, PT ;  /* 0x000000162700720c */ /* 0x000fcc0003f44070 */
[----:B------:R-:W0:Y:S07]  /*1140*/  F2I.FTZ.U32.TRUNC.NTZ R21, R21 ;  /* 0x0000001500157305 */ /* 0x000e2e000021f000 */
[----:B------:R-:W-:Y:S02]  /*1150*/  @!P2 IMAD.IADD R22, R22, 0x1, -R39 ;  /* 0x000000011616a824 */ /* 0x000fe400078e0a27 */
[----:B------:R-:W-:Y:S01]  /*1160*/  @!P2 VIADD R20, R20, 0x1 ;  /* 0x000000011414a836 */ /* 0x000fe20000000000 */
[----:B------:R-:W-:-:S02]  /*1170*/  ISETP.NE.AND P2, PT, R30, RZ, PT ;  /* 0x000000ff1e00720c */ /* 0x000fc40003f45270 */
[----:B------:R-:W-:Y:S02]  /*1180*/  ISETP.GE.U32.AND P1, PT, R22, R39, PT ;  /* 0x000000271600720c */ /* 0x000fe40003f26070 */
[----:B------:R-:W-:Y:S01]  /*1190*/  LOP3.LUT R22, R35, R30, RZ, 0x3c, !PT ;  /* 0x0000001e23167212 */ /* 0x000fe200078e3cff */
[----:B0-----:R-:W-:-:S03]  /*11a0*/  IMAD.MOV R39, RZ, RZ, -R21 ;  /* 0x000000ffff277224 */ /* 0x001fc600078e0a15 */
[----:B------:R-:W-:Y:S01]  /*11b0*/  ISETP.GE.AND P3, PT, R22, RZ, PT ;  /* 0x000000ff1600720c */ /* 0x000fe20003f66270 */
[----:B------:R-:W-:Y:S02]  /*11c0*/  VIADD R22, R37, 0xffffffe ;  /* 0x0ffffffe25167836 */ /* 0x000fe40000000000 */
[----:B------:R-:W-:Y:S02]  /*11d0*/  IMAD R37, R39, R34, RZ ;  /* 0x0000002227257224 */ /* 0x000fe400078e02ff */
[----:B------:R0:W1:Y:S02]  /*11e0*/  F2I.FTZ.U32.TRUNC.NTZ R23, R22 ;  /* 0x0000001600177305 */ /* 0x000064000021f000 */
[----:B------:R-:W-:-:S05]  /*11f0*/  @P1 VIADD R20, R20, 0x1 ;  /* 0x0000000114141836 */ /* 0x000fca0000000000 */
[----:B------:R-:W-:Y:S01]  /*1200*/  MOV R36, R20 ;  /* 0x0000001400247202 */ /* 0x000fe20000000f00 */
[----:B------:R-:W-:Y:S02]  /*1210*/  IMAD.MOV.U32 R20, RZ, RZ, RZ ;  /* 0x000000ffff147224 */ /* 0x000fe400078e00ff */
[----:B0-----:R-:W-:Y:S02]  /*1220*/  IMAD.MOV.U32 R22, RZ, RZ, RZ ;  /* 0x000000ffff167224 */ /* 0x001fe400078e00ff */
[----:B------:R-:W-:Y:S01]  /*1230*/  @!P3 IMAD.MOV R36, RZ, RZ, -R36 ;  /* 0x000000ffff24b224 */ /* 0x000fe200078e0a24 */
[----:B------:R-:W-:Y:S01]  /*1240*/  @!P2 LOP3.LUT R36, RZ, R30, RZ, 0x33, !PT ;  /* 0x0000001eff24a212 */ /* 0x000fe200078e33ff */
[----:B------:R-:W-:-:S03]  /*1250*/  IMAD.HI.U32 R20, R21, R37, R20 ;  /* 0x0000002515147227 */ /* 0x000fc600078e0014 */
[----:B------:R-:W-:Y:S02]  /*1260*/  IABS R38, R36 ;  /* 0x0000002400267213 */ /* 0x000fe40000000000 */
[----:B------:R-:W-:Y:S01]  /*1270*/  ISETP.GE.AND P5, PT, R36, RZ, PT ;  /* 0x000000ff2400720c */ /* 0x000fe20003fa6270 */
[----:B------:R-:W-:Y:S01]  /*1280*/  IMAD.MOV R36, RZ, RZ, -R36 ;  /* 0x000000ffff247224 */ /* 0x000fe200078e0a24 */
[----:B------:R-:W-:Y:S01]  /*1290*/  MOV R21, R38 ;  /* 0x0000002600157202 */ /* 0x000fe20000000f00 */
[----:B-1----:R-:W-:Y:S02]  /*12a0*/  IMAD.MOV R38, RZ, RZ, -R23 ;  /* 0x000000ffff267224 */ /* 0x002fe400078e0a17 */
[----:B------:R-:W-:Y:S02]  /*12b0*/  IMAD R36, R30, R36, R35 ;  /* 0x000000241e247224 */ /* 0x000fe400078e0223 */
[----:B------:R-:W-:-:S04]  /*12c0*/  IMAD.HI.U32 R20, R20, R21, RZ ;  /* 0x0000001514147227 */ /* 0x000fc800078e00ff */
[----:B------:R-:W-:Y:S02]  /*12d0*/  IMAD.MOV R20, RZ, RZ, -R20 ;  /* 0x000000ffff147224 */ /* 0x000fe400078e0a14 */
[----:B------:R-:W-:Y:S01]  /*12e0*/  IMAD R37, R38, R29, RZ ;  /* 0x0000001d26257224 */ /* 0x000fe200078e02ff */
[----:B------:R-:W-:Y:S01]  /*12f0*/  IABS R38, R24 ;  /* 0x0000001800267213 */ /* 0x000fe20000000000 */
[C---:B------:R-:W-:Y:S01]  /*1300*/  IMAD R21, R34.reuse, R20, R21 ;  /* 0x0000001422157224 */ /* 0x040fe200078e0215 */
[----:B------:R-:W-:Y:S01]  /*1310*/  IABS R20, R31 ;  /* 0x0000001f00147213 */ /* 0x000fe20000000000 */
[----:B------:R-:W-:Y:S01]  /*1320*/  IMAD.HI.U32 R22, R23, R37, R22 ;  /* 0x0000002517167227 */ /* 0x000fe200078e0016 */
[----:B------:R-:W-:Y:S02]  /*1330*/  IADD3 R38, PT, PT, RZ, -R38, RZ ;  /* 0x80000026ff267210 */ /* 0x000fe40007ffe0ff */
[----:B------:R-:W-:Y:S01]  /*1340*/  ISETP.GT.U32.AND P1, PT, R34, R21, PT ;  /* 0x000000152200720c */ /* 0x000fe20003f24070 */
[----:B------:R-:W-:Y:S01]  /*1350*/  IMAD.MOV.U32 R23, RZ, RZ, R20 ;  /* 0x000000ffff177224 */ /* 0x000fe200078e0014 */
[----:B------:R-:W-:-:S03]  /*1360*/  LOP3.LUT R31, R24, R31, RZ, 0x3c, !PT ;  /* 0x0000001f181f7212 */ /* 0x000fc600078e3cff */
[----:B------:R-:W-:-:S04]  /*1370*/  IMAD.HI.U32 R20, R22, R23, RZ ;  /* 0x0000001716147227 */ /* 0x000fc800078e00ff */
[----:B------:R-:W-:-:S04]  /*1380*/  IMAD R38, R20, R38, R23 ;  /* 0x0000002614267224 */ /* 0x000fc800078e0217 */
[----:B------:R-:W-:Y:S01]  /*1390*/  @!P1 IMAD.IADD R21, R21, 0x1, -R34 ;  /* 0x0000000115159824 */ /* 0x000fe200078e0a22 */
[----:B------:R-:W-:Y:S02]  /*13a0*/  ISETP.GT.U32.AND P3, PT, R29, R38, PT ;  /* 0x000000261d00720c */ /* 0x000fe40003f64070 */
[----:B------:R-:W-:Y:S02]  /*13b0*/  ISETP.NE.AND P1, PT, R6, RZ, PT ;  /* 0x000000ff0600720c */ /* 0x000fe40003f25270 */
[----:B------:R-:W-:-:S09]  /*13c0*/  ISETP.GT.U32.AND P2, PT, R34, R21, PT ;  /* 0x000000152200720c */ /* 0x000fd20003f44070 */
[----:B------:R-:W-:Y:S02]  /*13d0*/  @!P3 IMAD.IADD R38, R38, 0x1, -R29 ;  /* 0x000000012626b824 */ /* 0x000fe400078e0a1d */
[----:B------:R-:W0:Y:S01]  /*13e0*/  @!P1 LDC.64 R22, c[0x0][0x398] ;  /* 0x0000e600ff169b82 */ /* 0x000e220000000a00 */
[----:B------:R-:W-:Y:S01]  /*13f0*/  @!P3 VIADD R20, R20, 0x1 ;  /* 0x000000011414b836 */ /* 0x000fe20000000000 */
[----:B------:R-:W-:Y:S01]  /*1400*/  ISETP.NE.AND P3, PT, R24, RZ, PT ;  /* 0x000000ff1800720c */ /* 0x000fe20003f65270 */
[----:B------:R-:W-:Y:S01]  /*1410*/  @!P2 IMAD.IADD R21, R21, 0x1, -R34 ;  /* 0x000000011515a824 */ /* 0x000fe200078e0a22 */
[----:B------:R-:W-:Y:S01]  /*1420*/  ISETP.GE.U32.AND P2, PT, R38, R29, PT ;  /* 0x0000001d2600720c */ /* 0x000fe20003f46070 */
[----:B------:R-:W-:Y:S02]  /*1430*/  IMAD.MOV R34, RZ, RZ, -R35 ;  /* 0x000000ffff227224 */ /* 0x000fe400078e0a23 */
[----:B------:R-:W-:Y:S02]  /*1440*/  IMAD.MOV.U32 R37, RZ, RZ, R21 ;  /* 0x000000ffff257224 */ /* 0x000fe400078e0015 */
[----:B------:R-:W-:-:S03]  /*1450*/  IMAD R34, R28, R34, R33 ;  /* 0x000000221c227224 */ /* 0x000fc600078e0221 */
[----:B------:R-:W-:Y:S02]  /*1460*/  @!P5 IADD3 R37, PT, PT, -R37, RZ, RZ ;  /* 0x000000ff2525d210 */ /* 0x000fe40007ffe1ff */
[-C--:B------:R-:W-:Y:S02]  /*1470*/  @!P4 LOP3.LUT R37, RZ, R32.reuse, RZ, 0x33, !PT ;  /* 0x00000020ff25c212 */ /* 0x080fe400078e33ff */
[----:B------:R-:W-:Y:S01]  /*1480*/  ISETP.GE.AND P4, PT, R31, RZ, PT ;  /* 0x000000ff1f00720c */ /* 0x000fe20003f86270 */
[----:B------:R-:W-:Y:S02]  /*1490*/  @P2 VIADD R20, R20, 0x1 ;  /* 0x0000000114142836 */ /* 0x000fe40000000000 */
[----:B------:R-:W-:-:S04]  /*14a0*/  @!P1 IMAD R21, R27, R32, R37 ;  /* 0x000000201b159224 */ /* 0x000fc800078e0225 */
[----:B------:R-:W-:-:S04]  /*14b0*/  @!P1 IMAD R21, R21, R30, R36 ;  /* 0x0000001e15159224 */ /* 0x000fc800078e0224 */
[----:B------:R-:W-:Y:S01]  /*14c0*/  @!P1 IMAD R21, R21, R28, R34 ;  /* 0x0000001c15159224 */ /* 0x000fe200078e0222 */
[----:B------:R-:W-:Y:S01]  /*14d0*/  IADD3 R34, PT, PT, -R34, UR38, RZ ;  /* 0x0000002622227c10 */ /* 0x000fe2000fffe1ff */
[----:B------:R-:W-:Y:S01]  /*14e0*/  @!P4 IMAD.MOV R20, RZ, RZ, -R20 ;  /* 0x000000ffff14c224 */ /* 0x000fe200078e0a14 */
[----:B------:R-:W-:Y:S01]  /*14f0*/  @!P3 LOP3.LUT R20, RZ, R24, RZ, 0x33, !PT ;  /* 0x00000018ff14b212 */ /* 0x000fe200078e33ff */
[----:B0-----:R-:W-:Y:S01]  /*1500*/  @!P1 IMAD.WIDE R30, R21, 0x2, R22 ;  /* 0x00000002151e9825 */ /* 0x001fe200078e0216 */
[----:B------:R-:W-:Y:S02]  /*1510*/  IADD3 R23, PT, PT, -R36, UR39, RZ ;  /* 0x0000002724177c10 */ /* 0x000fe4000fffe1ff */
[----:B------:R-:W-:Y:S01]  /*1520*/  ISETP.NE.AND P2, PT, R20, RZ, PT ;  /* 0x000000ff1400720c */ /* 0x000fe20003f45270 */
[----:B----4-:R-:W-:Y:S01]  /*1530*/  IMAD.U32 R22, RZ, RZ, UR7 ;  /* 0x00000007ff167e24 */ /* 0x010fe2000f8e00ff */
[----:B------:R-:W-:Y:S01]  /*1540*/  MOV R21, UR6 ;  /* 0x0000000600157c02 */ /* 0x000fe20008000f00 */
[----:B--2---:R-:W-:Y:S01]  /*1550*/  IMAD R28, R23, UR5, R8 ;  /* 0x00000005171c7c24 */ /* 0x004fe2000f8e0208 */
[----:B------:R-:W-:Y:S01]  /*1560*/  @P1 IADD3 R30, P3, PT, R4, 0x40, RZ ;  /* 0x00000040041e1810 */ /* 0x000fe20007f7e0ff */
[----:B-----5:R-:W-:-:S02]  /*1570*/  IMAD R23, R34, UR4, R9 ;  /* 0x0000000422177c24 */ /* 0x020fc4000f8e0209 */
[----:B------:R-:W-:Y:S02]  /*1580*/  IMAD R33, R64, R21, R28 ;  /* 0x0000001540217224 */ /* 0x000fe400078e021c */
[----:B------:R-:W-:Y:S02]  /*1590*/  @P1 IMAD.X R31, RZ, RZ, R2, P3 ;  /* 0x000000ffff1f1224 */ /* 0x000fe400018e0602 */
[----:B------:R-:W-:Y:S02]  /*15a0*/  IMAD R33, R33, R22, R23 ;  /* 0x0000001621217224 */ /* 0x000fe400078e0217 */
[----:B------:R-:W-:Y:S01]  /*15b0*/  IMAD.MOV.U32 R4, RZ, RZ, R30 ;  /* 0x000000ffff047224 */ /* 0x000fe200078e001e */
[----:B------:R-:W-:Y:S01]  /*15c0*/  MOV R2, R31 ;  /* 0x0000001f00027202 */ /* 0x000fe20000000f00 */
[----:B------:R-:W-:Y:S01]  /*15d0*/  IMAD R32, R33, R32, R37 ;  /* 0x0000002021207224 */ /* 0x000fe200078e0225 */
[----:B------:R-:W-:Y:S06]  /*15e0*/  @!P2 BRA `(.L_x_6) ;  /* 0x0000000c009ca947 */ /* 0x000fec0003800000 */
[----:B------:R-:W0:Y:S01]  /*15f0*/  LDC R33, c[0x0][0x3d0] ;  /* 0x0000f400ff217b82 */ /* 0x000e220000000800 */
[----:B------:R-:W-:Y:S01]  /*1600*/  IMAD.MOV.U32 R34, RZ, RZ, RZ ;  /* 0x000000ffff227224 */ /* 0x000fe200078e00ff */
[----:B------:R-:W-:Y:S01]  /*1610*/  MOV R46, RZ ;  /* 0x000000ff002e7202 */ /* 0x000fe20000000f00 */
[----:B------:R-:W-:Y:S01]  /*1620*/  IMAD.MOV.U32 R48, RZ, RZ, RZ ;  /* 0x000000ffff307224 */ /* 0x000fe200078e00ff */
[----:B0-----:R-:W-:-:S04]  /*1630*/  IABS R36, R33 ;  /* 0x0000002100247213 */ /* 0x001fc80000000000 */
[----:B------:R-:W0:Y:S08]  /*1640*/  I2F.RP R37, R36 ;  /* 0x0000002400257306 */ /* 0x000e300000209400 */
[----:B0-----:R-:W0:Y:S02]  /*1650*/  MUFU.RCP R37, R37 ;  /* 0x0000002500257308 */ /* 0x001e240000001000 */
[----:B0-----:R-:W-:-:S06]  /*1660*/  VIADD R35, R37, 0xffffffe ;  /* 0x0ffffffe25237836 */ /* 0x001fcc0000000000 */
[----:B------:R-:W0:Y:S02]  /*1670*/  F2I.FTZ.U32.TRUNC.NTZ R35, R35 ;  /* 0x0000002300237305 */ /* 0x000e24000021f000 */
[----:B0-----:R-:W-:-:S04]  /*1680*/  IMAD.MOV R39, RZ, RZ, -R35 ;  /* 0x000000ffff277224 */ /* 0x001fc800078e0a23 */
[----:B------:R-:W-:-:S04]  /*1690*/  IMAD R39, R39, R36, RZ ;  /* 0x0000002427277224 */ /* 0x000fc800078e02ff */
[----:B------:R-:W-:-:S06]  /*16a0*/  IMAD.HI.U32 R34, R35, R39, R34 ;  /* 0x0000002723227227 */ /* 0x000fcc00078e0022 */
[----:B------:R-:W-:-:S04]  /*16b0*/  IMAD.HI.U32 R44, R34, R29, RZ ;  /* 0x0000001d222c7227 */ /* 0x000fc800078e00ff */
[----:B------:R-:W-:-:S04]  /*16c0*/  IMAD.MOV R34, RZ, RZ, -R44 ;  /* 0x000000ffff227224 */ /* 0x000fc800078e0a2c */
[----:B------:R-:W-:-:S05]  /*16d0*/  IMAD R29, R36, R34, R29 ;  /* 0x00000022241d7224 */ /* 0x000fca00078e021d */
[----:B------:R-:W-:-:S13]  /*16e0*/  ISETP.GT.U32.AND P2, PT, R36, R29, PT ;  /* 0x0000001d2400720c */ /* 0x000fda0003f44070 */
[-C--:B------:R-:W-:Y:S01]  /*16f0*/  @!P2 IADD3 R29, PT, PT, R29, -R36.reuse, RZ ;  /* 0x800000241d1da210 */ /* 0x080fe20007ffe0ff */
[----:B------:R-:W-:Y:S01]  /*1700*/  @!P2 VIADD R44, R44, 0x1 ;  /* 0x000000012c2ca836 */ /* 0x000fe20000000000 */
[----:B------:R-:W-:Y:S02]  /*1710*/  ISETP.NE.AND P2, PT, R33, RZ, PT ;  /* 0x000000ff2100720c */ /* 0x000fe40003f45270 */
[----:B------:R-:W-:Y:S02]  /*1720*/  ISETP.GE.U32.AND P1, PT, R29, R36, PT ;  /* 0x000000241d00720c */ /* 0x000fe40003f26070 */
[----:B------:R-:W-:-:S04]  /*1730*/  LOP3.LUT R29, R24, R33, RZ, 0x3c, !PT ;  /* 0x00000021181d7212 */ /* 0x000fc800078e3cff */
[----:B------:R-:W-:Y:S02]  /*1740*/  ISETP.GE.AND P3, PT, R29, RZ, PT ;  /* 0x000000ff1d00720c */ /* 0x000fe40003f66270 */
[----:B------:R-:W-:-:S05]  /*1750*/  LOP3.LUT R29, R28, R23, RZ, 0xfc, !PT ;  /* 0x000000171c1d7212 */ /* 0x000fca00078efcff */
[----:B------:R-:W-:Y:S01]  /*1760*/  @P1 VIADD R44, R44, 0x1 ;  /* 0x000000012c2c1836 */ /* 0x000fe20000000000 */
[----:B------:R-:W-:-:S05]  /*1770*/  ISETP.GT.AND P1, PT, R29, -0x1, PT ;  /* 0xffffffff1d00780c */ /* 0x000fca0003f24270 */
[----:B------:R-:W-:Y:S01]  /*1780*/  @!P3 IMAD.MOV R44, RZ, RZ, -R44 ;  /* 0x000000ffff2cb224 */ /* 0x000fe200078e0a2c */
[----:B------:R-:W-:Y:S02]  /*1790*/  @!P2 LOP3.LUT R44, RZ, R33, RZ, 0x33, !PT ;  /* 0x00000021ff2ca212 */ /* 0x000fe400078e33ff */
[----:B------:R-:W-:Y:S02]  /*17a0*/  ISETP.GE.U32.AND P2, PT, R20, 0x4, PT ;  /* 0x000000041400780c */ /* 0x000fe40003f46070 */
[----:B------:R-:W-:Y:S01]  /*17b0*/  SHF.R.S32.HI R33, RZ, 0x1f, R32 ;  /* 0x0000001fff217819 */ /* 0x000fe20000011420 */
[----:B------:R-:W-:Y:S01]  /*17c0*/  IMAD R34, R5, R44, RZ ;  /* 0x0000002c05227224 */ /* 0x000fe200078e02ff */
[----:B------:R-:W-:-:S04]  /*17d0*/  SHF.R.S32.HI R45, RZ, 0x1f, R44 ;  /* 0x0000001fff2d7819 */ /* 0x000fc8000001142c */
[----:B------:R-:W-:-:S05]  /*17e0*/  SHF.R.S32.HI R35, RZ, 0x1f, R34 ;  /* 0x0000001fff237819 */ /* 0x000fca0000011422 */
[----:B------:R-:W-:Y:S05]  /*17f0*/  @!P2 BRA `(.L_x_7) ;  /* 0x0000000400c8a947 */ /* 0x000fea0003800000 */
[----:B------:R-:W-:Y:S01]  /*1800*/  LOP3.LUT R46, R20, 0xfffffffc, RZ, 0xc0, !PT ;  /* 0xfffffffc142e7812 */ /* 0x000fe200078ec0ff */
[----:B------:R-:W-:Y:S01]  /*1810*/  BSSY.RECONVERGENT B1, `(.L_x_7) ;  /* 0x0000070000017945 */ /* 0x000fe20003800200 */
[----:B------:R-:W-:Y:S02]  /*1820*/  IMAD.MOV.U32 R49, RZ, RZ, RZ ;  /* 0x000000ffff317224 */ /* 0x000fe400078e00ff */
[----:B------:R-:W-:Y:S01]  /*1830*/  IMAD.MOV.U32 R47, RZ, RZ, RZ ;  /* 0x000000ffff2f7224 */ /* 0x000fe200078e00ff */
[----:B------:R-:W-:-:S07]  /*1840*/  SHF.R.S32.HI R48, RZ, 0x1f, R46 ;  /* 0x0000001fff307819 */ /* 0x000fce000001142e */
.L_x_8:
[----:B0-----:R-:W0:Y:S01]  /*1850*/  LDCU UR5, c[0x0][0x3b4] ;  /* 0x00007680ff0577ac */ /* 0x001e220008000800 */
[----:B------:R-:W-:Y:S01]  /*1860*/  IMAD R22, R47, R44, RZ ;  /* 0x0000002c2f167224 */ /* 0x000fe200078e02ff */
[----:B------:R-:W-:Y:S01]  /*1870*/  MOV R29, RZ ;  /* 0x000000ff001d7202 */ /* 0x000fe20000000f00 */
[----:B------:R-:W-:Y:S01]  /*1880*/  IMAD.MOV.U32 R43, RZ, RZ, RZ ;  /* 0x000000ffff2b7224 */ /* 0x000fe200078e00ff */
[----:B------:R-:W1:Y:S01]  /*1890*/  LDCU UR4, c[0x0][0x3b8] ;  /* 0x00007700ff0477ac */ /* 0x000e620008000800 */
[-C--:B------:R-:W-:Y:S02]  /*18a0*/  IMAD R39, R45, R49.reuse, R22 ;  /* 0x000000312d277224 */ /* 0x080fe400078e0216 */
[----:B------:R-:W-:-:S04]  /*18b0*/  IMAD.WIDE.U32 R36, R44, R49, R28 ;  /* 0x000000312c247225 */ /* 0x000fc800078e001c */
[----:B------:R-:W-:Y:S02]  /*18c0*/  IMAD.IADD R38, R37, 0x1, R39 ;  /* 0x0000000125267824 */ /* 0x000fe400078e0227 */
[----:B0-----:R-:W-:Y:S02]  /*18d0*/  IMAD.U32 R21, RZ, RZ, UR5 ;  /* 0x00000005ff157e24 */ /* 0x001fe4000f8e00ff */
[----:B-1----:R-:W-:-:S03]  /*18e0*/  IMAD.U32 R22, RZ, RZ, UR4 ;  /* 0x00000004ff167e24 */ /* 0x002fc6000f8e00ff */
[----:B------:R-:W-:Y:S02]  /*18f0*/  ISETP.GE.U32.AND P3, PT, R36, R21, PT ;  /* 0x000000152400720c */ /* 0x000fe40003f66070 */
[----:B------:R-:W-:-:S04]  /*1900*/  ISETP.GE.AND P2, PT, R23, R22, PT ;  /* 0x000000161700720c */ /* 0x000fc80003f46270 */
[----:B------:R-:W-:-:S04]  /*1910*/  ISETP.GE.U32.OR.EX P3, PT, R38, R7, P2, P3 ;  /* 0x000000072600720c */ /* 0x000fc80001766530 */
[----:B------:R-:W-:-:S13]  /*1920*/  PLOP3.LUT P3, PT, P1, P3, PT, 0x8f, 0xf8 ;  /* 0x0000000000f8781c */ /* 0x000fda0000f67177 */
[----:B------:R-:W0:Y:S01]  /*1930*/  @!P3 LDC.64 R36, c[0x0][0x390] ;  /* 0x0000e400ff24bb82 */ /* 0x000e220000000a00 */
[----:B------:R-:W-:Y:S02]  /*1940*/  @!P3 IMAD R40, R47, R34, RZ ;  /* 0x000000222f28b224 */ /* 0x000fe400078e02ff */
[----:B------:R-:W-:-:S04]  /*1950*/  @!P3 IMAD.WIDE.U32 R38, R34, R49, R32 ;  /* 0x000000312226b225 */ /* 0x000fc800078e0020 */
[----:B------:R-:W-:-:S05]  /*1960*/  @!P3 IMAD R41, R35, R49, R40 ;  /* 0x000000312329b224 */ /* 0x000fca00078e0228 */
[----:B------:R-:W-:Y:S02]  /*1970*/  @!P3 IADD3 R39, PT, PT, R39, R41, RZ ;  /* 0x000000292727b210 */ /* 0x000fe40007ffe0ff */
[----:B0-----:R-:W-:-:S04]  /*1980*/  @!P3 LEA R36, P4, R38, R36, 0x2 ;  /* 0x000000242624b211 */ /* 0x001fc800078810ff */
[----:B------:R-:W-:-:S05]  /*1990*/  @!P3 LEA.HI.X R37, R38, R37, R39, 0x2, P4 ;  /* 0x000000252625b211 */ /* 0x000fca00020f1427 */
[----:B------:R0:W2:Y:S01]  /*19a0*/  @!P3 LDG.E R43, desc[UR36][R36.64] ;  /* 0x00000024242bb981 */ /* 0x0000a2000c1e1900 */
[----:B------:R-:W-:-:S04]  /*19b0*/  IMAD.WIDE.U32 R38, R44, R49, R44 ;  /* 0x000000312c267225 */ /* 0x000fc800078e002c */
[----:B------:R-:W-:Y:S01]  /*19c0*/  IMAD R40, R45, R49, RZ ;  /* 0x000000312d287224 */ /* 0x000fe200078e02ff */
[----:B------:R-:W-:Y:S01]  /*19d0*/  IADD3 R38, P3, PT, R28, R38, RZ ;  /* 0x000000261c267210 */ /* 0x000fe20007f7e0ff */
[----:B------:R-:W-:Y:S02]  /*19e0*/  IMAD R53, R47, R65, RZ ;  /* 0x000000412f357224 */ /* 0x000fe400078e02ff */
[----:B------:R-:W-:-:S04]  /*19f0*/  IMAD R41, R44, R47, R40 ;  /* 0x0000002f2c297224 */ /* 0x000fc800078e0228 */
[----:B------:R-:W-:Y:S01]  /*1a00*/  IMAD.X R40, R39, 0x1, R41, P3 ;  /* 0x0000000127287824 */ /* 0x000fe200018e0629 */
[----:B------:R-:W-:-:S04]  /*1a10*/  ISETP.GE.U32.AND P3, PT, R38, R21, PT ;  /* 0x000000152600720c */ /* 0x000fc80003f66070 */
[----:B------:R-:W-:Y:S01]  /*1a20*/  ISETP.GE.U32.OR.EX P3, PT, R40, R7, P2, P3 ;  /* 0x000000072800720c */ /* 0x000fe20001766530 */
[----:B------:R-:W-:-:S03]  /*1a30*/  IMAD.WIDE.U32 R40, R49, R65, RZ ;  /* 0x0000004131287225 */ /* 0x000fc600078e00ff */
[----:B------:R-:W-:-:S13]  /*1a40*/  PLOP3.LUT P3, PT, P1, P3, PT, 0x8f, 0xf8 ;  /* 0x0000000000f8781c */ /* 0x000fda0000f67177 */
[----:B------:R-:W1:Y:S01]  /*1a50*/  @!P3 LDC.64 R38, c[0x0][0x390] ;  /* 0x0000e400ff26bb82 */ /* 0x000e620000000a00 */
[-C--:B------:R-:W-:Y:S02]  /*1a60*/  @!P3 IMAD R42, R35, R49.reuse, RZ ;  /* 0x00000031232ab224 */ /* 0x080fe400078e02ff */
[----:B0-----:R-:W-:-:S04]  /*1a70*/  @!P3 IMAD.WIDE.U32 R36, R34, R49, R34 ;  /* 0x000000312224b225 */ /* 0x001fc800078e0022 */
[----:B------:R-:W-:Y:S01]  /*1a80*/  @!P3 IMAD R51, R34, R47, R42 ;  /* 0x0000002f2233b224 */ /* 0x000fe200078e022a */
[----:B------:R-:W-:-:S04]  /*1a90*/  @!P3 IADD3 R50, P4, PT, R32, R36, RZ ;  /* 0x000000242032b210 */ /* 0x000fc80007f9e0ff */
[----:B------:R-:W-:Y:S01]  /*1aa0*/  @!P3 IADD3.X R51, PT, PT, R33, R37, R51, P4, !PT ;  /* 0x000000252133b210 */ /* 0x000fe200027fe433 */
[----:B------:R-:W-:Y:S01]  /*1ab0*/  IMAD.IADD R37, R41, 0x1, R53 ;  /* 0x0000000129257824 */ /* 0x000fe200078e0235 */
[----:B------:R-:W-:-:S04]  /*1ac0*/  LEA R36, P4, R40, R30, 0x1 ;  /* 0x0000001e28247211 */ /* 0x000fc800078808ff */
[----:B------:R-:W-:Y:S02]  /*1ad0*/  LEA.HI.X R37, R40, R31, R37, 0x1, P4 ;  /* 0x0000001f28257211 */ /* 0x000fe400020f0c25 */
[C---:B-1----:R-:W-:Y:S02]  /*1ae0*/  @!P3 LEA R42, P5, R50.reuse, R38, 0x2 ;  /* 0x00000026322ab211 */ /* 0x042fe400078a10ff */
[----:B--2---:R-:W-:Y:S02]  /*1af0*/  F2FP.BF16.F32.PACK_AB R38, RZ, R43 ;  /* 0x0000002bff26723e */ /* 0x004fe400000010ff */
[----:B------:R-:W-:Y:S02]  /*1b00*/  @!P3 LEA.HI.X R43, R50, R39, R51, 0x2, P5 ;  /* 0x00000027322bb211 */ /* 0x000fe400028f1433 */
[----:B------:R-:W-:Y:S02]  /*1b10*/  PRMT R39, R38, 0x7610, R39 ;  /* 0x0000761026277816 */ /* 0x000fe40000000027 */
[----:B------:R-:W-:-:S03]  /*1b20*/  MOV R50, RZ ;  /* 0x000000ff00327202 */ /* 0x000fc60000000f00 */
[----:B------:R0:W-:Y:S04]  /*1b30*/  STG.E.U16 desc[UR36][R36.64], R39 ;  /* 0x0000002724007986 */ /* 0x0001e8000c101524 */
[----:B------:R1:W2:Y:S01]  /*1b40*/  @!P3 LDG.E R50, desc[UR36][R42.64] ;  /* 0x000000242a32b981 */ /* 0x0002a2000c1e1900 */
[----:B------:R-:W-:-:S05]  /*1b50*/  IADD3 R51, P3, PT, R49, 0x2, RZ ;  /* 0x0000000231337810 */ /* 0x000fca0007f7e0ff */
[----:B------:R-:W-:Y:S02]  /*1b60*/  IMAD.X R41, RZ, RZ, R47, P3 ;  /* 0x000000ffff297224 */ /* 0x000fe400018e062f */
[----:B0-----:R-:W-:-:S04]  /*1b70*/  IMAD.WIDE.U32 R38, R44, R51, R28 ;  /* 0x000000332c267225 */ /* 0x001fc800078e001c */
[----:B------:R-:W-:Y:S01]  /*1b80*/  IMAD R40, R41, R44, RZ ;  /* 0x0000002c29287224 */ /* 0x000fe200078e02ff */
[----:B------:R-:W-:-:S03]  /*1b90*/  ISETP.GE.U32.AND P3, PT, R38, R21, PT ;  /* 0x000000152600720c */ /* 0x000fc60003f66070 */
[----:B------:R-:W-:-:S04]  /*1ba0*/  IMAD R53, R45, R51, R40 ;  /* 0x000000332d357224 */ /* 0x000fc800078e0228 */
[----:B------:R-:W-:-:S05]  /*1bb0*/  IMAD.IADD R38, R39, 0x1, R53 ;  /* 0x0000000127267824 */ /* 0x000fca00078e0235 */
[----:B------:R-:W-:-:S04]  /*1bc0*/  ISETP.GE.U32.OR.EX P3, PT, R38, R7, P2, P3 ;  /* 0x000000072600720c */ /* 0x000fc80001766530 */
[----:B------:R-:W-:-:S13]  /*1bd0*/  PLOP3.LUT P3, PT, P1, P3, PT, 0x8f, 0xf8 ;  /* 0x0000000000f8781c */ /* 0x000fda0000f67177 */
[----:B------:R-:W0:Y:S01]  /*1be0*/  @!P3 LDC.64 R38, c[0x0][0x390] ;  /* 0x0000e400ff26bb82 */ /* 0x000e220000000a00 */
[----:B-1----:R-:W-:Y:S01]  /*1bf0*/  @!P3 IMAD R42, R41, R34, RZ ;  /* 0x00000022292ab224 */ /* 0x002fe200078e02ff */
[----:B------:R-:W-:Y:S01]  /*1c00*/  @!P3 MOV R41, R33 ;  /* 0x000000210029b202 */ /* 0x000fe20000000f00 */
[----:B------:R-:W-:Y:S02]  /*1c10*/  @!P3 IMAD.MOV.U32 R40, RZ, RZ, R32 ;  /* 0x000000ffff28b224 */ /* 0x000fe400078e0020 */
[-C--:B------:R-:W-:Y:S01]  /*1c20*/  @!P3 IMAD R43, R35, R51.reuse, R42 ;  /* 0x00000033232bb224 */ /* 0x080fe200078e022a */
[----:B------:R-:W-:Y:S01]  /*1c30*/  MOV R42, RZ ;  /* 0x000000ff002a7202 */ /* 0x000fe20000000f00 */
[----:B------:R-:W-:-:S04]  /*1c40*/  @!P3 IMAD.WIDE.U32 R40, R34, R51, R40 ;  /* 0x000000332228b225 */ /* 0x000fc800078e0028 */
[----:B------:R-:W-:Y:S02]  /*1c50*/  IMAD.SHL.U32 R51, R65, 0x2, RZ ;  /* 0x0000000241337824 */ /* 0x000fe400078e00ff */
[----:B------:R-:W-:Y:S01]  /*1c60*/  @!P3 IMAD.IADD R41, R41, 0x1, R43 ;  /* 0x000000012929b824 */ /* 0x000fe200078e022b */
[----:B------:R-:W-:Y:S02]  /*1c70*/  SHF.R.U32.HI R43, RZ, 0x1f, R65 ;  /* 0x0000001fff2b7819 */ /* 0x000fe40000011641 */
[----:B------:R-:W-:-:S05]  /*1c80*/  IADD3 R36, P4, PT, R51, R36, RZ ;  /* 0x0000002433247210 */ /* 0x000fca0007f9e0ff */
[----:B------:R-:W-:Y:S01]  /*1c90*/  IMAD.X R37, R43, 0x1, R37, P4 ;  /* 0x000000012b257824 */ /* 0x000fe200020e0625 */
[----:B0-----:R-:W-:-:S04]  /*1ca0*/  @!P3 LEA R38, P5, R40, R38, 0x2 ;  /* 0x000000262826b211 */ /* 0x001fc800078a10ff */
[----:B------:R-:W-:Y:S02]  /*1cb0*/  @!P3 LEA.HI.X R39, R40, R39, R41, 0x2, P5 ;  /* 0x000000272827b211 */ /* 0x000fe400028f1429 */
[----:B--2---:R-:W-:-:S04]  /*1cc0*/  F2FP.BF16.F32.PACK_AB R50, RZ, R50 ;  /* 0x00000032ff32723e */ /* 0x004fc800000010ff */
[----:B------:R-:W-:-:S05]  /*1cd0*/  PRMT R41, R50, 0x7610, R41 ;  /* 0x0000761032297816 */ /* 0x000fca0000000029 */
        /* <DEDUP_REMOVED lines=9> */
[----:B------:R-:W-:Y:S02]  /*1d70*/  ISETP.GE.U32.OR.EX P2, PT, R40, R7, P2, P3 ;  /* 0x000000072800720c */ /* 0x000fe40001746530 */
[----:B------:R-:W-:Y:S02]  /*1d80*/  IADD3 R36, P3, PT, R51, R36, RZ ;  /* 0x0000002433247210 */ /* 0x000fe40007f7e0ff */
[----:B------:R-:W-:-:S03]  /*1d90*/  PLOP3.LUT P2, PT, P1, P2, PT, 0x8f, 0xf8 ;  /* 0x0000000000f8781c */ /* 0x000fc60000f45177 */
[----:B------:R-:W-:-:S10]  /*1da0*/  IMAD.X R37, R43, 0x1, R37, P3 ;  /* 0x000000012b257824 */ /* 0x000fd400018e0625 */
[----:B------:R-:W0:Y:S01]  /*1db0*/  @!P2 LDC.64 R40, c[0x0][0x390] ;  /* 0x0000e400ff28ab82 */ /* 0x000e220000000a00 */
[----:B-1----:R-:W-:Y:S01]  /*1dc0*/  @!P2 MOV R39, R33 ;  /* 0x000000210027a202 */ /* 0x002fe20000000f00 */
[----:B------:R-:W-:Y:S02]  /*1dd0*/  @!P2 IMAD R55, R55, R34, RZ ;  /* 0x000000223737a224 */ /* 0x000fe400078e02ff */
[----:B------:R-:W-:Y:S02]  /*1de0*/  @!P2 IMAD.MOV.U32 R38, RZ, RZ, R32 ;  /* 0x000000ffff26a224 */ /* 0x000fe400078e0020 */
[-C--:B------:R-:W-:Y:S02]  /*1df0*/  @!P2 IMAD R29, R35, R53.reuse, R55 ;  /* 0x00000035231da224 */ /* 0x080fe400078e0237 */
[----:B------:R-:W-:-:S04]  /*1e00*/  @!P2 IMAD.WIDE.U32 R38, R34, R53, R38 ;  /* 0x000000352226a225 */ /* 0x000fc800078e0026 */
[----:B------:R-:W-:Y:S01]  /*1e10*/  @!P2 IMAD.IADD R29, R39, 0x1, R29 ;  /* 0x00000001271da824 */ /* 0x000fe200078e021d */
[----:B0-----:R-:W-:-:S04]  /*1e20*/  @!P2 LEA R40, P4, R38, R40, 0x2 ;  /* 0x000000282628a211 */ /* 0x001fc800078810ff */
[----:B------:R-:W-:Y:S01]  /*1e30*/  @!P2 LEA.HI.X R41, R38, R41, R29, 0x2, P4 ;  /* 0x000000292629a211 */ /* 0x000fe200020f141d */
[----:B------:R-:W-:Y:S01]  /*1e40*/  IMAD.MOV.U32 R29, RZ, RZ, RZ ;  /* 0x000000ffff1d7224 */ /* 0x000fe200078e00ff */
[----:B--2---:R-:W-:-:S05]  /*1e50*/  F2FP.BF16.F32.PACK_AB R42, RZ, R42 ;  /* 0x0000002aff2a723e */ /* 0x004fca00000010ff */
[----:B------:R0:W-:Y:S04]  /*1e60*/  STG.E.U16 desc[UR36][R36.64], R42 ;  /* 0x0000002a24007986 */ /* 0x0001e8000c101524 */
[----:B------:R-:W2:Y:S01]  /*1e70*/  @!P2 LDG.E R29, desc[UR36][R40.64] ;  /* 0x00000024281da981 */ /* 0x000ea2000c1e1900 */
[----:B------:R-:W-:-:S04]  /*1e80*/  IADD3 R38, P2, PT, R51, R36, RZ ;  /* 0x0000002433267210 */ /* 0x000fc80007f5e0ff */
[----:B------:R-:W-:Y:S02]  /*1e90*/  IADD3.X R39, PT, PT, R43, R37, RZ, P2, !PT ;  /* 0x000000252b277210 */ /* 0x000fe400017fe4ff */
[----:B------:R-:W-:-:S05]  /*1ea0*/  IADD3 R49, P2, PT, R49, 0x4, RZ ;  /* 0x0000000431317810 */ /* 0x000fca0007f5e0ff */
[----:B------:R-:W-:Y:S01]  /*1eb0*/  IMAD.X R47, RZ, RZ, R47, P2 ;  /* 0x000000ffff2f7224 */ /* 0x000fe200010e062f */
[----:B------:R-:W-:-:S04]  /*1ec0*/  ISETP.NE.U32.AND P2, PT, R49, R46, PT ;  /* 0x0000002e3100720c */ /* 0x000fc80003f45070 */
[----:B------:R-:W-:Y:S02]  /*1ed0*/  ISETP.NE.AND.EX P2, PT, R47, R48, PT, P2 ;  /* 0x000000302f00720c */ /* 0x000fe40003f45320 */
[----:B--2---:R-:W-:-:S05]  /*1ee0*/  F2FP.BF16.F32.PACK_AB R29, RZ, R29 ;  /* 0x0000001dff1d723e */ /* 0x004fca00000010ff */
[----:B------:R0:W-:Y:S06]  /*1ef0*/  STG.E.U16 desc[UR36][R38.64], R29 ;  /* 0x0000001d26007986 */ /* 0x0001ec000c101524 */
[----:B------:R-:W-:Y:S05]  /*1f00*/  @P2 BRA `(.L_x_8) ;  /* 0xfffffff800502947 */ /* 0x000fea000383ffff */
[----:B------:R-:W-:Y:S05]  /*1f10*/  BSYNC.RECONVERGENT B1 ;  /* 0x0000000000017941 */ /* 0x000fea0003800200 */
.L_x_7:
[----:B------:R-:W-:-:S13]  /*1f20*/  LOP3.LUT P2, R20, R20, 0x3, RZ, 0xc0, !PT ;  /* 0x0000000314147812 */ /* 0x000fda000784c0ff */
[----:B------:R-:W-:Y:S05]  /*1f30*/  @!P2 BRA `(.L_x_6) ;  /* 0x000000040048a947 */ /* 0x000fea0003800000 */
[----:B0-----:R-:W-:Y:S01]  /*1f40*/  IMAD R36, R48, R44, RZ ;  /* 0x0000002c30247224 */ /* 0x001fe200078e02ff */
[----:B------:R-:W-:Y:S01]  /*1f50*/  ISETP.GE.AND P2, PT, R23, R22, PT ;  /* 0x000000161700720c */ /* 0x000fe20003f46270 */
[----:B------:R-:W-:Y:S02]  /*1f60*/  IMAD.MOV.U32 R29, RZ, RZ, RZ ;  /* 0x000000ffff1d7224 */ /* 0x000fe400078e00ff */
[-C--:B------:R-:W-:Y:S02]  /*1f70*/  IMAD R39, R45, R46.reuse, R36 ;  /* 0x0000002e2d277224 */ /* 0x080fe400078e0224 */
[----:B------:R-:W-:-:S04]  /*1f80*/  IMAD.WIDE.U32 R36, R44, R46, R28 ;  /* 0x0000002e2c247225 */ /* 0x000fc800078e001c */
[----:B------:R-:W-:Y:S01]  /*1f90*/  IMAD.IADD R22, R37, 0x1, R39 ;  /* 0x0000000125167824 */ /* 0x000fe200078e0227 */
[----:B------:R-:W-:Y:S01]  /*1fa0*/  ISETP.GE.U32.AND P3, PT, R36, R21, PT ;  /* 0x000000152400720c */ /* 0x000fe20003f66070 */
[----:B------:R-:W-:-:S03]  /*1fb0*/  IMAD.MOV.U32 R38, RZ, RZ, RZ ;  /* 0x000000ffff267224 */ /* 0x000fc600078e00ff */
[----:B------:R-:W-:-:S04]  /*1fc0*/  ISETP.GE.U32.OR.EX P3, PT, R22, R7, P2, P3 ;  /* 0x000000071600720c */ /* 0x000fc80001766530 */
[----:B------:R-:W-:-:S13]  /*1fd0*/  PLOP3.LUT P3, PT, P1, P3, PT, 0x8f, 0xf8 ;  /* 0x0000000000f8781c */ /* 0x000fda0000f67177 */
[----:B------:R-:W0:Y:S01]  /*1fe0*/  @!P3 LDC.64 R22, c[0x0][0x390] ;  /* 0x0000e400ff16bb82 */ /* 0x000e220000000a00 */
[----:B------:R-:W-:Y:S01]  /*1ff0*/  @!P3 MOV R36, R32 ;  /* 0x000000200024b202 */ /* 0x000fe20000000f00 */
[----:B------:R-:W-:Y:S02]  /*2000*/  @!P3 IMAD R39, R48, R34, RZ ;  /* 0x000000223027b224 */ /* 0x000fe400078e02ff */
[----:B------:R-:W-:Y:S02]  /*2010*/  @!P3 IMAD.MOV.U32 R37, RZ, RZ, R33 ;  /* 0x000000ffff25b224 */ /* 0x000fe400078e0021 */
[-C--:B------:R-:W-:Y:S02]  /*2020*/  @!P3 IMAD R39, R35, R46.reuse, R39 ;  /* 0x0000002e2327b224 */ /* 0x080fe400078e0227 */
[----:B------:R-:W-:-:S04]  /*2030*/  @!P3 IMAD.WIDE.U32 R36, R34, R46, R36 ;  /* 0x0000002e2224b225 */ /* 0x000fc800078e0024 */
[----:B------:R-:W-:Y:S01]  /*2040*/  @!P3 IMAD.IADD R37, R37, 0x1, R39 ;  /* 0x000000012525b824 */ /* 0x000fe200078e0227 */
[----:B0-----:R-:W-:-:S04]  /*2050*/  @!P3 LEA R22, P4, R36, R22, 0x2 ;  /* 0x000000162416b211 */ /* 0x001fc800078810ff */
[----:B------:R-:W-:-:S05]  /*2060*/  @!P3 LEA.HI.X R23, R36, R23, R37, 0x2, P4 ;  /* 0x000000172417b211 */ /* 0x000fca00020f1425 */
[----:B------:R-:W2:Y:S01]  /*2070*/  @!P3 LDG.E R38, desc[UR36][R22.64] ;  /* 0x000000241626b981 */ /* 0x000ea2000c1e1900 */
[----:B------:R-:W-:-:S04]  /*2080*/  IMAD.WIDE.U32 R36, R46, R65, RZ ;  /* 0x000000412e247225 */ /* 0x000fc800078e00ff */
[----:B------:R-:W-:Y:S01]  /*2090*/  IMAD R39, R48, R65, RZ ;  /* 0x0000004130277224 */ /* 0x000fe200078e02ff */
[----:B------:R-:W-:-:S04]  /*20a0*/  LEA R30, P3, R36, R30, 0x1 ;  /* 0x0000001e241e7211 */ /* 0x000fc800078608ff */
[----:B------:R-:W-:-:S04]  /*20b0*/  IADD3 R37, PT, PT, R37, R39, RZ ;  /* 0x0000002725257210 */ /* 0x000fc80007ffe0ff */
[----:B------:R-:W-:Y:S02]  /*20c0*/  LEA.HI.X R31, R36, R31, R37, 0x1, P3 ;  /* 0x0000001f241f7211 */ /* 0x000fe400018f0c25 */
[----:B------:R-:W-:Y:S02]  /*20d0*/  ISETP.NE.AND P3, PT, R20, 0x1, PT ;  /* 0x000000011400780c */ /* 0x000fe40003f65270 */
[----:B--2---:R-:W-:-:S05]  /*20e0*/  F2FP.BF16.F32.PACK_AB R38, RZ, R38 ;  /* 0x00000026ff26723e */ /* 0x004fca00000010ff */
[----:B------:R1:W-:Y:S06]  /*20f0*/  STG.E.U16 desc[UR36][R30.64], R38 ;  /* 0x000000261e007986 */ /* 0x0003ec000c101524 */
[----:B------:R-:W-:Y:S05]  /*2100*/  @!P3 BRA `(.L_x_6) ;  /* 0x0000000000d4b947 */ /* 0x000fea0003800000 */
[----:B------:R-:W-:-:S04]  /*2110*/  IMAD.WIDE.U32 R22, R44, R46, R44 ;  /* 0x0000002e2c167225 */ /* 0x000fc800078e002c */
[----:B------:R-:W-:Y:S01]  /*2120*/  IMAD R37, R45, R46, RZ ;  /* 0x0000002e2d257224 */ /* 0x000fe200078e02ff */
[----:B------:R-:W-:-:S03]  /*2130*/  IADD3 R22, P3, PT, R28, R22, RZ ;  /* 0x000000161c167210 */ /* 0x000fc60007f7e0ff */
[----:B------:R-:W-:-:S04]  /*2140*/  IMAD R37, R44, R48, R37 ;  /* 0x000000302c257224 */ /* 0x000fc800078e0225 */
[----:B------:R-:W-:Y:S01]  /*2150*/  IMAD.X R36, R23, 0x1, R37, P3 ;  /* 0x0000000117247824 */ /* 0x000fe200018e0625 */
[----:B------:R-:W-:-:S04]  /*2160*/  ISETP.GE.U32.AND P3, PT, R22, R21, PT ;  /* 0x000000151600720c */ /* 0x000fc80003f66070 */
[----:B------:R-:W-:-:S04]  /*2170*/  ISETP.GE.U32.OR.EX P3, PT, R36, R7, P2, P3 ;  /* 0x000000072400720c */ /* 0x000fc80001766530 */
[----:B------:R-:W-:-:S13]  /*2180*/  PLOP3.LUT P3, PT, P1, P3, PT, 0x8f, 0xf8 ;  /* 0x0000000000f8781c */ /* 0x000fda0000f67177 */
[----:B------:R-:W0:Y:S01]  /*2190*/  @!P3 LDC.64 R22, c[0x0][0x390] ;  /* 0x0000e400ff16bb82 */ /* 0x000e220000000a00 */
[-C--:B------:R-:W-:Y:S02]  /*21a0*/  @!P3 IMAD R39, R35, R46.reuse, RZ ;  /* 0x0000002e2327b224 */ /* 0x080fe400078e02ff */
[----:B------:R-:W-:-:S04]  /*21b0*/  @!P3 IMAD.WIDE.U32 R36, R34, R46, R34 ;  /* 0x0000002e2224b225 */ /* 0x000fc800078e0022 */
[----:B------:R-:W-:Y:S01]  /*21c0*/  @!P3 IMAD R39, R34, R48, R39 ;  /* 0x000000302227b224 */ /* 0x000fe200078e0227 */
[----:B-1----:R-:W-:-:S04]  /*21d0*/  @!P3 IADD3 R38, P4, PT, R32, R36, RZ ;  /* 0x000000242026b210 */ /* 0x002fc80007f9e0ff */
[----:B------:R-:W-:Y:S02]  /*21e0*/  @!P3 IADD3.X R37, PT, PT, R33, R37, R39, P4, !PT ;  /* 0x000000252125b210 */ /* 0x000fe400027fe427 */
[----:B0-----:R-:W-:-:S04]  /*21f0*/  @!P3 LEA R36, P4, R38, R22, 0x2 ;  /* 0x000000162624b211 */ /* 0x001fc800078810ff */
[----:B------:R-:W-:Y:S01]  /*2200*/  @!P3 LEA.HI.X R37, R38, R23, R37, 0x2, P4 ;  /* 0x000000172625b211 */ /* 0x000fe200020f1425 */
[----:B------:R-:W-:-:S06]  /*2210*/  IMAD.MOV.U32 R23, RZ, RZ, RZ ;  /* 0x000000ffff177224 */ /* 0x000fcc00078e00ff */
[----:B------:R-:W2:Y:S01]  /*2220*/  @!P3 LDG.E R23, desc[UR36][R36.64] ;  /* 0x000000242417b981 */ /* 0x000ea2000c1e1900 */
[----:B------:R-:W-:Y:S01]  /*2230*/  IMAD.SHL.U32 R41, R65, 0x2, RZ ;  /* 0x0000000241297824 */ /* 0x000fe200078e00ff */
[----:B------:R-:W-:Y:S02]  /*2240*/  SHF.R.U32.HI R43, RZ, 0x1f, R65 ;  /* 0x0000001fff2b7819 */ /* 0x000fe40000011641 */
[----:B------:R-:W-:Y:S02]  /*2250*/  IADD3 R39, P4, PT, R46, 0x2, RZ ;  /* 0x000000022e277810 */ /* 0x000fe40007f9e0ff */
[----:B------:R-:W-:Y:S02]  /*2260*/  IADD3 R22, P3, PT, R41, R30, RZ ;  /* 0x0000001e29167210 */ /* 0x000fe40007f7e0ff */
[----:B--2---:R-:W-:Y:S02]  /*2270*/  F2FP.BF16.F32.PACK_AB R30, RZ, R23 ;  /* 0x00000017ff1e723e */ /* 0x004fe400000010ff */
[----:B------:R-:W-:Y:S01]  /*2280*/  IADD3.X R23, PT, PT, R43, R31, RZ, P3, !PT ;  /* 0x0000001f2b177210 */ /* 0x000fe20001ffe4ff */
[----:B------:R-:W-:Y:S01]  /*2290*/  IMAD.X R31, RZ, RZ, R48, P4 ;  /* 0x000000ffff1f7224 */ /* 0x000fe200020e0630 */
[----:B------:R-:W-:-:S03]  /*22a0*/  ISETP.NE.AND P3, PT, R20, 0x2, PT ;  /* 0x000000021400780c */ /* 0x000fc60003f65270 */
[----:B------:R2:W-:Y:S10]  /*22b0*/  STG.E.U16 desc[UR36][R22.64], R30 ;  /* 0x0000001e16007986 */ /* 0x0005f4000c101524 */
[----:B------:R-:W-:Y:S05]  /*22c0*/  @!P3 BRA `(.L_x_6) ;  /* 0x000000000064b947 */ /* 0x000fea0003800000 */
[----:B------:R-:W-:Y:S01]  /*22d0*/  IMAD R20, R31, R44, RZ ;  /* 0x0000002c1f147224 */ /* 0x000fe200078e02ff */
[----:B------:R-:W-:Y:S01]  /*22e0*/  BSSY.RECONVERGENT B1, `(.L_x_9) ;  /* 0x0000014000017945 */ /* 0x000fe20003800200 */
[----:B------:R-:W-:-:S04]  /*22f0*/  IMAD.WIDE.U32 R28, R44, R39, R28 ;  /* 0x000000272c1c7225 */ /* 0x000fc800078e001c */
[----:B------:R-:W-:Y:S01]  /*2300*/  IMAD R45, R45, R39, R20 ;  /* 0x000000272d2d7224 */ /* 0x000fe200078e0214 */
[----:B------:R-:W-:Y:S01]  /*2310*/  ISETP.GE.U32.AND P3, PT, R28, R21, PT ;  /* 0x000000151c00720c */ /* 0x000fe20003f66070 */
[----:B--2---:R-:W-:Y:S02]  /*2320*/  IMAD.MOV.U32 R30, RZ, RZ, RZ ;  /* 0x000000ffff1e7224 */ /* 0x004fe400078e00ff */
[----:B------:R-:W-:-:S05]  /*2330*/  IMAD.IADD R28, R29, 0x1, R45 ;  /* 0x000000011d1c7824 */ /* 0x000fca00078e022d */
[----:B------:R-:W-:Y:S02]  /*2340*/  ISETP.GE.U32.OR.EX P2, PT, R28, R7, P2, P3 ;  /* 0x000000071c00720c */ /* 0x000fe40001746530 */
[----:B------:R-:W-:Y:S02]  /*2350*/  IADD3 R20, P3, PT, R41, R22, RZ ;  /* 0x0000001629147210 */ /* 0x000fe40007f7e0ff */
[----:B------:R-:W-:-:S13]  /*2360*/  PLOP3.LUT P2, PT, P1, P2, PT, 0x8f, 0xf8 ;  /* 0x0000000000f8781c */ /* 0x000fda0000f45177 */
[----:B------:R-:W-:Y:S05]  /*2370*/  @P2 BRA `(.L_x_10) ;  /* 0x0000000000282947 */ /* 0x000fea0003800000 */
[----:B------:R-:W0:Y:S01]  /*2380*/  LDCU.64 UR4, c[0x0][0x390] ;  /* 0x00007200ff0477ac */ /* 0x000e220008000a00 */
[----:B------:R-:W-:Y:S01]  /*2390*/  MOV R28, R32 ;  /* 0x00000020001c7202 */ /* 0x000fe20000000f00 */
[----:B------:R-:W-:Y:S02]  /*23a0*/  IMAD R31, R31, R34, RZ ;  /* 0x000000221f1f7224 */ /* 0x000fe400078e02ff */
[----:B------:R-:W-:Y:S02]  /*23b0*/  IMAD.MOV.U32 R29, RZ, RZ, R33 ;  /* 0x000000ffff1d7224 */ /* 0x000fe400078e0021 */
[-C--:B------:R-:W-:Y:S02]  /*23c0*/  IMAD R31, R35, R39.reuse, R31 ;  /* 0x00000027231f7224 */ /* 0x080fe400078e021f */
[----:B------:R-:W-:-:S04]  /*23d0*/  IMAD.WIDE.U32 R28, R34, R39, R28 ;  /* 0x00000027221c7225 */ /* 0x000fc800078e001c */
[----:B------:R-:W-:Y:S01]  /*23e0*/  IMAD.IADD R29, R29, 0x1, R31 ;  /* 0x000000011d1d7824 */ /* 0x000fe200078e021f */
[----:B0-----:R-:W-:-:S04]  /*23f0*/  LEA R30, P1, R28, UR4, 0x2 ;  /* 0x000000041c1e7c11 */ /* 0x001fc8000f8210ff */
[----:B------:R-:W-:-:S05]  /*2400*/  LEA.HI.X R31, R28, UR5, R29, 0x2, P1 ;  /* 0x000000051c1f7c11 */ /* 0x000fca00088f141d */
[----:B------:R0:W5:Y:S04]  /*2410*/  LDG.E R30, desc[UR36][R30.64] ;  /* 0x000000241e1e7981 */ /* 0x000168000c1e1900 */
.L_x_10:
[----:B------:R-:W-:Y:S05]  /*2420*/  BSYNC.RECONVERGENT B1 ;  /* 0x0000000000017941 */ /* 0x000fea0003800200 */
.L_x_9:
[----:B-----5:R-:W-:Y:S01]  /*2430*/  F2FP.BF16.F32.PACK_AB R30, RZ, R30 ;  /* 0x0000001eff1e723e */ /* 0x020fe200000010ff */
[----:B------:R-:W-:-:S05]  /*2440*/  IMAD.X R21, R43, 0x1, R23, P3 ;  /* 0x000000012b157824 */ /* 0x000fca00018e0617 */
[----:B------:R3:W-:Y:S02]  /*2450*/  STG.E.U16 desc[UR36][R20.64], R30 ;  /* 0x0000001e14007986 */ /* 0x0007e4000c101524 */
.L_x_6:
[----:B------:R-:W-:Y:S05]  /*2460*/  WARPSYNC.ALL ;  /* 0x0000000000007948 */ /* 0x000fea0003800000 */
[----:B------:R-:W-:Y:S06]  /*2470*/  BAR.SYNC.DEFER_BLOCKING 0x0 ;  /* 0x0000000000007b1d */ /* 0x000fec0000010000 */
.L_x_5:
[----:B---3--:R-:W3:Y:S01]  /*2480*/  S2R R20, SR_LANEID ;  /* 0x0000000000147919 */ /* 0x008ee20000000000 */
[----:B0-----:R-:W0:Y:S08]  /*2490*/  LDC R37, c[0x0][0x3f4] ;  /* 0x0000fd00ff257b82 */ /* 0x001e300000000800 */
[----:B------:R-:W4:Y:S08]  /*24a0*/  LDC.64 R28, c[0x0][0x398] ;  /* 0x0000e600ff1c7b82 */ /* 0x000f300000000a00 */
[----:B-12---:R-:W1:Y:S01]  /*24b0*/  LDC.64 R30, c[0x0][0x3a0] ;  /* 0x0000e800ff1e7b82 */ /* 0x006e620000000a00 */
[-C--:B0-----:R-:W-:Y:S01]  /*24c0*/  IMAD R21, R26, R37.reuse, RZ ;  /* 0x000000251a157224 */ /* 0x081fe200078e02ff */
[----:B------:R-:W-:Y:S01]  /*24d0*/  SHF.R.U32.HI R22, RZ, 0x1, R37 ;  /* 0x00000001ff167819 */ /* 0x000fe20000011625 */
[----:B------:R-:W-:-:S03]  /*24e0*/  IMAD R33, R6, R37, R11 ;  /* 0x0000002506217224 */ /* 0x000fc600078e020b */
[----:B------:R-:W-:Y:S01]  /*24f0*/  LEA R35, R21, R6, 0x4 ;  /* 0x0000000615237211 */ /* 0x000fe200078e20ff */
[----:B------:R-:W-:Y:S01]  /*2500*/  IMAD.MOV.U32 R21, RZ, RZ, RZ ;  /* 0x000000ffff157224 */ /* 0x000fe200078e00ff */
[----:B---3--:R-:W-:Y:S02]  /*2510*/  SHF.R.U32.HI R23, RZ, 0x2, R20 ;  /* 0x00000002ff177819 */ /* 0x008fe40000011614 */
[----:B------:R-:W-:-:S05]  /*2520*/  LOP3.LUT R20, R20, 0x3, RZ, 0xc0, !PT ;  /* 0x0000000314147812 */ /* 0x000fca00078ec0ff */
[----:B------:R-:W-:-:S04]  /*2530*/  IMAD.WIDE.U32 R22, R23, R22, R20 ;  /* 0x0000001617167225 */ /* 0x000fc800078e0014 */
[----:B----4-:R-:W-:-:S04]  /*2540*/  IMAD.WIDE.U32 R20, R33, 0x2, R28 ;  /* 0x0000000221147825 */ /* 0x010fc800078e001c */
[----:B-1----:R-:W-:Y:S01]  /*2550*/  IMAD.WIDE.U32 R30, R35, 0x2, R30 ;  /* 0x00000002231e7825 */ /* 0x002fe200078e001e */
[C---:B------:R-:W-:Y:S02]  /*2560*/  LEA R28, P1, R22.reuse, R20, 0x2 ;  /* 0x00000014161c7211 */ /* 0x040fe400078210ff */
[C---:B------:R-:W-:Y:S02]  /*2570*/  LEA R32, P2, R22.reuse, R30, 0x2 ;  /* 0x0000001e16207211 */ /* 0x040fe400078410ff */
[C-C-:B------:R-:W-:Y:S02]  /*2580*/  LEA.HI.X R29, R22.reuse, R21, R23.reuse, 0x2, P1 ;  /* 0x00000015161d7211 */ /* 0x140fe400008f1417 */
[----:B------:R-:W-:Y:S01]  /*2590*/  LEA.HI.X R33, R22, R31, R23, 0x2, P2 ;  /* 0x0000001f16217211 */ /* 0x000fe200010f1417 */
[C---:B------:R-:W-:Y:S02]  /*25a0*/  IMAD.WIDE.U32 R30, R37.reuse, 0x10, R28 ;  /* 0x00000010251e7825 */ /* 0x040fe400078e001c */
[----:B------:R-:W2:Y:S02]  /*25b0*/  LD.E R20, desc[UR36][R28.64] ;  /* 0x000000241c147980 */ /* 0x000ea4000c101900 */
[----:B------:R-:W-:-:S02]  /*25c0*/  IMAD.WIDE.U32 R34, R37, 0x10, R32 ;  /* 0x0000001025227825 */ /* 0x000fc400078e0020 */
[----:B------:R-:W2:Y:S04]  /*25d0*/  LD.E R36, desc[UR36][R32.64] ;  /* 0x0000002420247980 */ /* 0x000ea8000c101900 */
[----:B------:R-:W2:Y:S04]  /*25e0*/  LD.E R37, desc[UR36][R32.64+0x10] ;  /* 0x0000102420257980 */ /* 0x000ea8000c101900 */
[----:B------:R-:W2:Y:S04]  /*25f0*/  LD.E R22, desc[UR36][R28.64+0x10] ;  /* 0x000010241c167980 */ /* 0x000ea8000c101900 */
[----:B------:R-:W2:Y:S04]  /*2600*/  LD.E R21, desc[UR36][R30.64] ;  /* 0x000000241e157980 */ /* 0x000ea8000c101900 */
[----:B------:R-:W2:Y:S04]  /*2610*/  LD.E R23, desc[UR36][R30.64+0x10] ;  /* 0x000010241e177980 */ /* 0x000ea8000c101900 */
[----:B------:R-:W3:Y:S04]  /*2620*/  LD.E R38, desc[UR36][R34.64] ;  /* 0x0000002422267980 */ /* 0x000ee8000c101900 */
[----:B------:R-:W3:Y:S01]  /*2630*/  LD.E R39, desc[UR36][R34.64+0x10] ;  /* 0x0000102422277980 */ /* 0x000ee2000c101900 */
[----:B------:R-:W-:Y:S05]  /*2640*/  WARPSYNC.ALL ;  /* 0x0000000000007948 */ /* 0x000fea0003800000 */
[C---:B--2---:R-:W-:Y:S08]  /*2650*/  HMMA.16816.F32.BF16 R12, R20.reuse, R36, R12 ;  /* 0x00000024140c723c */ /* 0x044ff0000004180c */
[----:B---3--:R-:W-:-:S15]  /*2660*/  HMMA.16816.F32.BF16 R16, R20, R38, R16 ;  /* 0x000000261410723c */ /* 0x008fde0000041810 */
[----:B------:R-:W-:-:S05]  /*2670*/  NOP ;  /* 0x0000000000007918 */ /* 0x000fca0000000000 */
.L_x_4:
[----:B------:R-:W0:Y:S01]  /*2680*/  LDCU UR4, c[0x0][0x3f4] ;  /* 0x00007e80ff0477ac */ /* 0x000e220008000800 */
[----:B------:R-:W-:Y:S02]  /*2690*/  VIADD R6, R6, 0x10 ;  /* 0x0000001006067836 */ /* 0x000fe40000000000 */
[----:B0-----:R-:W-:-:S05]  /*26a0*/  IMAD.U32 R21, RZ, RZ, UR4 ;  /* 0x00000004ff157e24 */ /* 0x001fca000f8e00ff */
[----:B------:R-:W-:-:S13]  /*26b0*/  ISETP.GE.AND P1, PT, R6, R21, PT ;  /* 0x000000150600720c */ /* 0x000fda0003f26270 */
[----:B------:R-:W-:Y:S05]  /*26c0*/  @!P1 BRA `(.L_x_11) ;  /* 0xffffffe400a49947 */ /* 0x000fea000383ffff */
[----:B------:R-:W-:Y:S05]  /*26d0*/  BSYNC.RECONVERGENT B0 ;  /* 0x0000000000007941 */ /* 0x000fea0003800200 */
.L_x_3:
[----:B------:R-:W0:Y:S01]  /*26e0*/  LDC R23, c[0x0][0x3ec] ;  /* 0x0000fb00ff177b82 */ /* 0x000e220000000800 */
[----:B------:R-:W1:Y:S01]  /*26f0*/  LDCU UR4, c[0x0][0x3f0] ;  /* 0x00007e00ff0477ac */ /* 0x000e620008000800 */
[----:B------:R-:W-:Y:S01]  /*2700*/  SHF.L.U32 R26, R26, 0x4, RZ ;  /* 0x000000041a1a7819 */ /* 0x000fe200000006ff */
[----:B------:R-:W-:Y:S01]  /*2710*/  IMAD.SHL.U32 R62, R10, 0x10, RZ ;  /* 0x000000100a3e7824 */ /* 0x000fe200078e00ff */
[----:B------:R-:W-:Y:S02]  /*2720*/  ISETP.GE.AND P2, PT, R21, 0x1, PT ;  /* 0x000000011500780c */ /* 0x000fe40003f46270 */
[----:B-1----:R-:W-:-:S04]  /*2730*/  ISETP.GE.AND P0, PT, R26, UR4, PT ;  /* 0x000000041a007c0c */ /* 0x002fc8000bf06270 */
[----:B0-----:R-:W-:-:S13]  /*2740*/  ISETP.GE.OR P0, PT, R62, R23, P0 ;  /* 0x000000173e00720c */ /* 0x001fda0000706670 */
[----:B------:R-:W-:Y:S05]  /*2750*/  @P0 BRA `(.L_x_12) ;  /* 0x0000000000780947 */ /* 0x000fea0003800000 */
[----:B------:R-:W0:Y:S01]  /*2760*/  S2R R4, SR_LANEID ;  /* 0x0000000000047919 */ /* 0x000e220000000000 */
[----:B------:R-:W1:Y:S01]  /*2770*/  LDCU.64 UR4, c[0x0][0x380] ;  /* 0x00007000ff0477ac */ /* 0x000e620008000a00 */
[----:B------:R-:W-:Y:S01]  /*2780*/  IMAD R21, R26, R23, RZ ;  /* 0x000000171a157224 */ /* 0x000fe200078e02ff */
[----:B------:R-:W-:-:S04]  /*2790*/  MOV R5, RZ ;  /* 0x000000ff00057202 */ /* 0x000fc80000000f00 */
[----:B------:R-:W-:-:S05]  /*27a0*/  IADD3 R21, P0, PT, R21, R62, RZ ;  /* 0x0000003e15157210 */ /* 0x000fca0007f1e0ff */
[----:B------:R-:W-:Y:S01]  /*27b0*/  IMAD.X R2, RZ, RZ, RZ, P0 ;  /* 0x000000ffff027224 */ /* 0x000fe200000e06ff */
[----:B-1----:R-:W-:-:S04]  /*27c0*/  LEA R11, P0, R21, UR4, 0x2 ;  /* 0x00000004150b7c11 */ /* 0x002fc8000f8010ff */
[----:B------:R-:W-:Y:S01]  /*27d0*/  LEA.HI.X R21, R21, UR5, R2, 0x2, P0 ;  /* 0x0000000515157c11 */ /* 0x000fe200080f1402 */
[----:B------:R-:W-:Y:S05]  /*27e0*/  WARPSYNC.ALL ;  /* 0x0000000000007948 */ /* 0x000fea0003800000 */
[----:B0-----:R-:W-:Y:S01]  /*27f0*/  IMAD.SHL.U32 R7, R4, 0x2, RZ ;  /* 0x0000000204077824 */ /* 0x001fe200078e00ff */
[----:B------:R-:W-:-:S04]  /*2800*/  SHF.R.U32.HI R4, RZ, 0x2, R4 ;  /* 0x00000002ff047819 */ /* 0x000fc80000011604 */
[----:B------:R-:W-:-:S05]  /*2810*/  LOP3.LUT R7, R7, 0x6, RZ, 0xe2, !PT ;  /* 0x0000000607077812 */ /* 0x000fca00078ee2ff */
[----:B------:R-:W-:-:S04]  /*2820*/  IMAD.WIDE.U32 R4, R7, R23, R4 ;  /* 0x0000001707047225 */ /* 0x000fc800078e0004 */
[----:B------:R-:W-:Y:S01]  /*2830*/  IMAD.WIDE.U32 R6, R23, 0x4, RZ ;  /* 0x0000000417067825 */ /* 0x000fe200078e00ff */
[----:B------:R-:W-:-:S04]  /*2840*/  LEA R10, P0, R4, R11, 0x2 ;  /* 0x0000000b040a7211 */ /* 0x000fc800078010ff */
[----:B------:R-:W-:Y:S01]  /*2850*/  LEA.HI.X R11, R4, R21, R5, 0x2, P0 ;  /* 0x00000015040b7211 */ /* 0x000fe200000f1405 */
[----:B------:R-:W-:Y:S01]  /*2860*/  IMAD.WIDE.U32 R8, R23, 0x20, R6 ;  /* 0x0000002017087825 */ /* 0x000fe200078e0006 */
[----:B------:R-:W-:-:S03]  /*2870*/  IADD3 R4, P0, PT, R6, R10, RZ ;  /* 0x0000000a06047210 */ /* 0x000fc60007f1e0ff */
[----:B------:R0:W-:Y:S01]  /*2880*/  STG.E desc[UR36][R10.64], R12 ;  /* 0x0000000c0a007986 */ /* 0x0001e2000c101924 */
[----:B------:R-:W-:Y:S01]  /*2890*/  IADD3 R8, P1, PT, R8, R10, RZ ;  /* 0x0000000a08087210 */ /* 0x000fe20007f3e0ff */
[--C-:B------:R-:W-:Y:S02]  /*28a0*/  IMAD.X R5, R7, 0x1, R11.reuse, P0 ;  /* 0x0000000107057824 */ /* 0x100fe400000e060b */
[----:B------:R-:W-:-:S03]  /*28b0*/  IMAD.WIDE.U32 R6, R23, 0x20, R10 ;  /* 0x0000002017067825 */ /* 0x000fc600078e000a */
[----:B------:R0:W-:Y:S01]  /*28c0*/  STG.E desc[UR36][R4.64], R13 ;  /* 0x0000000d04007986 */ /* 0x0001e2000c101924 */
[----:B------:R-:W-:-:S03]  /*28d0*/  IMAD.X R9, R9, 0x1, R11, P1 ;  /* 0x0000000109097824 */ /* 0x000fc600008e060b */
[----:B------:R0:W-:Y:S04]  /*28e0*/  STG.E desc[UR36][R10.64+0x20], R14 ;  /* 0x0000200e0a007986 */ /* 0x0001e8000c101924 */
[----:B------:R0:W-:Y:S04]  /*28f0*/  STG.E desc[UR36][R4.64+0x20], R15 ;  /* 0x0000200f04007986 */ /* 0x0001e8000c101924 */
[----:B------:R0:W-:Y:S04]  /*2900*/  STG.E desc[UR36][R6.64], R16 ;  /* 0x0000001006007986 */ /* 0x0001e8000c101924 */
[----:B------:R0:W-:Y:S04]  /*2910*/  STG.E desc[UR36][R8.64], R17 ;  /* 0x0000001108007986 */ /* 0x0001e8000c101924 */
[----:B------:R0:W-:Y:S04]  /*2920*/  STG.E desc[UR36][R6.64+0x20], R18 ;  /* 0x0000201206007986 */ /* 0x0001e8000c101924 */
[----:B------:R0:W-:Y:S02]  /*2930*/  STG.E desc[UR36][R8.64+0x20], R19 ;  /* 0x0000201308007986 */ /* 0x0001e4000c101924 */
.L_x_12:
[----:B------:R-:W-:Y:S05]  /*2940*/  @!P2 EXIT ;  /* 0x000000000000a94d */ /* 0x000fea0003800000 */
[----:B------:R-:W-:Y:S01]  /*2950*/  SHF.R.U32.HI R25, RZ, 0x4, R25 ;  /* 0x00000004ff197819 */ /* 0x000fe20000011619 */
[----:B0-----:R-:W0:Y:S01]  /*2960*/  LDC R6, c[0x0][0x3f8] ;  /* 0x0000fe00ff067b82 */ /* 0x001e220000000800 */
[----:B------:R-:W1:Y:S01]  /*2970*/  LDCU UR6, c[0x0][0x3b4] ;  /* 0x00007680ff0677ac */ /* 0x000e620008000800 */
[----:B------:R-:W-:Y:S01]  /*2980*/  IMAD R23, R26, R23, RZ ;  /* 0x000000171a177224 */ /* 0x000fe200078e02ff */
[-C--:B------:R-:W-:Y:S01]  /*2990*/  IABS R7, R25.reuse ;  /* 0x0000001900077213 */ /* 0x080fe20000000000 */
[----:B------:R-:W-:Y:S01]  /*29a0*/  IMAD.MOV.U32 R57, RZ, RZ, RZ ;  /* 0x000000ffff397224 */ /* 0x000fe200078e00ff */
[----:B------:R-:W-:Y:S01]  /*29b0*/  IABS R10, R25 ;  /* 0x00000019000a7213 */ /* 0x000fe20000000000 */
[----:B------:R-:W2:Y:S01]  /*29c0*/  LDCU UR4, c[0x0][0x3e0] ;  /* 0x00007c00ff0477ac */ /* 0x000ea20008000800 */
[----:B------:R-:W3:Y:S01]  /*29d0*/  I2F.RP R2, R7 ;  /* 0x0000000700027306 */ /* 0x000ee20000209400 */
[----:B------:R-:W2:Y:S01]  /*29e0*/  LDC.64 R58, c[0x0][0x3d8] ;  /* 0x0000f600ff3a7b82 */ /* 0x000ea20000000a00 */
[----:B------:R-:W4:Y:S01]  /*29f0*/  LDCU UR7, c[0x0][0x3b8] ;  /* 0x00007700ff0777ac */ /* 0x000f220008000800 */
[----:B------:R-:W5:Y:S05]  /*2a00*/  LDCU UR5, c[0x0][0x3d4] ;  /* 0x00007a80ff0577ac */ /* 0x000f6a0008000800 */
[----:B---3--:R-:W3:Y:S01]  /*2a10*/  MUFU.RCP R2, R2 ;  /* 0x0000000200027308 */ /* 0x008ee20000001000 */
[----:B--2---:R-:W-:-:S02]  /*2a20*/  IMAD R60, R3, UR4, -R58 ;  /* 0x00000004033c7c24 */ /* 0x004fc4000f8e0a3a */
[----:B-----5:R-:W-:Y:S02]  /*2a30*/  IMAD R59, R0, R59, -UR5 ;  /* 0x80000005003b7e24 */ /* 0x020fe4000f8e023b */
[----:B---3--:R-:W-:Y:S02]  /*2a40*/  VIADD R4, R2, 0xffffffe ;  /* 0x0ffffffe02047836 */ /* 0x008fe40000000000 */
[----:B------:R-:W-:Y:S02]  /*2a50*/  IMAD.MOV R2, RZ, RZ, -R10 ;  /* 0x000000ffff027224 */ /* 0x000fe400078e0a0a */
[----:B------:R2:W3:Y:S02]  /*2a60*/  F2I.FTZ.U32.TRUNC.NTZ R5, R4 ;  /* 0x0000000400057305 */ /* 0x0004e4000021f000 */
[----:B--2---:R-:W-:Y:S01]  /*2a70*/  IMAD.MOV.U32 R4, RZ, RZ, RZ ;  /* 0x000000ffff047224 */ /* 0x004fe200078e00ff */
[----:B---3--:R-:W-:-:S05]  /*2a80*/  IADD3 R8, PT, PT, RZ, -R5, RZ ;  /* 0x80000005ff087210 */ /* 0x008fca0007ffe0ff */
[----:B------:R-:W-:Y:S01]  /*2a90*/  IMAD R9, R8, R7, RZ ;  /* 0x0000000708097224 */ /* 0x000fe200078e02ff */
[----:B0-----:R-:W-:-:S03]  /*2aa0*/  IABS R8, R6 ;  /* 0x0000000600087213 */ /* 0x001fc60000000000 */
[----:B------:R-:W-:-:S06]  /*2ab0*/  IMAD.HI.U32 R5, R5, R9, R4 ;  /* 0x0000000905057227 */ /* 0x000fcc00078e0004 */
[----:B------:R-:W-:-:S04]  /*2ac0*/  IMAD.HI.U32 R63, R5, R8, RZ ;  /* 0x00000008053f7227 */ /* 0x000fc800078e00ff */
[----:B------:R-:W-:-:S05]  /*2ad0*/  IMAD R2, R63, R2, R8 ;  /* 0x000000023f027224 */ /* 0x000fca00078e0208 */
[----:B------:R-:W-:-:S13]  /*2ae0*/  ISETP.GT.U32.AND P1, PT, R7, R2, PT ;  /* 0x000000020700720c */ /* 0x000fda0003f24070 */
[----:B------:R-:W-:Y:S01]  /*2af0*/  @!P1 IMAD.IADD R2, R2, 0x1, -R7 ;  /* 0x0000000102029824 */ /* 0x000fe200078e0a07 */
[----:B------:R-:W-:Y:S02]  /*2b00*/  @!P1 IADD3 R63, PT, PT, R63, 0x1, RZ ;  /* 0x000000013f3f9810 */ /* 0x000fe40007ffe0ff */
[C---:B------:R-:W-:Y:S02]  /*2b10*/  ISETP.NE.AND P1, PT, R25.reuse, RZ, PT ;  /* 0x000000ff1900720c */ /* 0x040fe40003f25270 */
[----:B------:R-:W-:Y:S02]  /*2b20*/  ISETP.GE.U32.AND P0, PT, R2, R7, PT ;  /* 0x000000070200720c */ /* 0x000fe40003f06070 */
[----:B------:R-:W-:-:S04]  /*2b30*/  LOP3.LUT R2, R25, R6, RZ, 0x3c, !PT ;  /* 0x0000000619027212 */ /* 0x000fc800078e3cff */
[----:B------:R-:W-:Y:S01]  /*2b40*/  ISETP.GE.AND P2, PT, R2, RZ, PT ;  /* 0x000000ff0200720c */ /* 0x000fe20003f46270 */
[----:B-1----:R-:W-:-:S04]  /*2b50*/  IMAD R2, R64, UR6, R0 ;  /* 0x0000000640027c24 */ /* 0x002fc8000f8e0200 */
[----:B----4-:R-:W-:Y:S02]  /*2b60*/  IMAD R61, R2, UR7, R3 ;  /* 0x00000007023d7c24 */ /* 0x010fe4000f8e0203 */
[----:B------:R-:W-:Y:S01]  /*2b70*/  @P0 VIADD R63, R63, 0x1 ;  /* 0x000000013f3f0836 */ /* 0x000fe20000000000 */
[----:B------:R-:W-:-:S04]  /*2b80*/  IADD3 R62, P0, PT, R62, R23, RZ ;  /* 0x000000173e3e7210 */ /* 0x000fc80007f1e0ff */
[----:B------:R-:W-:Y:S01]  /*2b90*/  LEA.HI.X.SX32 R58, R23, RZ, 0x1, P0 ;  /* 0x000000ff173a7211 */ /* 0x000fe200000f0eff */
[----:B------:R-:W-:Y:S01]  /*2ba0*/  @!P2 IMAD.MOV R63, RZ, RZ, -R63 ;  /* 0x000000ffff3fa224 */ /* 0x000fe200078e0a3f */
[----:B------:R-:W-:-:S07]  /*2bb0*/  @!P1 LOP3.LUT R63, RZ, R25, RZ, 0x33, !PT ;  /* 0x00000019ff3f9212 */ /* 0x000fce00078e33ff */
.L_x_45:
[----:B0-----:R-:W0:Y:S01]  /*2bc0*/  LDCU UR4, c[0x0][0x3f8] ;  /* 0x00007f00ff0477ac */ /* 0x001e220008000800 */
[----:B------:R-:W-:Y:S01]  /*2bd0*/  BSSY.RECONVERGENT B8, `(.L_x_13) ;  /* 0x00002a7000087945 */ /* 0x000fe20003800200 */
[----:B------:R-:W0:Y:S02]  /*2be0*/  LDCU UR5, c[0x0][0x3fc] ;  /* 0x00007f80ff0577ac */ /* 0x000e240008000800 */
[----:B0-----:R-:W-:-:S06]  /*2bf0*/  UIMAD UR4, UR4, UR5, URZ ;  /* 0x00000005040472a4 */ /* 0x001fcc000f8e02ff */
[----:B------:R-:W-:-:S13]  /*2c00*/  ISETP.GE.AND P0, PT, R66, UR4, PT ;  /* 0x0000000442007c0c */ /* 0x000fda000bf06270 */
[----:B-12---:R-:W-:Y:S05]  /*2c10*/  @P0 BRA `(.L_x_14) ;  /* 0x0000002800880947 */ /* 0x006fea0003800000 */
[----:B------:R-:W0:Y:S01]  /*2c20*/  LDC R4, c[0x0][0x3c0] ;  /* 0x0000f000ff047b82 */ /* 0x000e220000000800 */
[----:B------:R-:W-:Y:S01]  /*2c30*/  LOP3.LUT R0, R66, 0xf, RZ, 0xc0, !PT ;  /* 0x0000000f42007812 */ /* 0x000fe200078ec0ff */
[----:B------:R-:W1:Y:S04]  /*2c40*/  LDCU.64 UR4, c[0x0][0x380] ;  /* 0x00007000ff0477ac */ /* 0x000e680008000a00 */
[----:B------:R-:W-:Y:S01]  /*2c50*/  IMAD.IADD R7, R0, 0x1, R57 ;  /* 0x0000000100077824 */ /* 0x000fe200078e0239 */
[----:B------:R-:W2:Y:S01]  /*2c60*/  LDCU UR7, c[0x0][0x3e4] ;  /* 0x00007c80ff0777ac */ /* 0x000ea20008000800 */
[----:B------:R-:W3:Y:S03]  /*2c70*/  LDC R5, c[0x0][0x3bc] ;  /* 0x0000ef00ff057b82 */ /* 0x000ee60000000800 */
[----:B------:R-:W-:Y:S01]  /*2c80*/  IABS R0, R7 ;  /* 0x0000000700007213 */ /* 0x000fe20000000000 */
[----:B------:R-:W4:Y:S01]  /*2c90*/  LDCU UR6, c[0x0][0x3e8] ;  /* 0x00007d00ff0677ac */ /* 0x000f220008000800 */
[----:B0-----:R-:W-:-:S04]  /*2ca0*/  IABS R9, R4 ;  /* 0x0000000400097213 */ /* 0x001fc80000000000 */
[----:B------:R-:W0:Y:S01]  /*2cb0*/  I2F.RP R6, R9 ;  /* 0x0000000900067306 */ /* 0x000e220000209400 */
[----:B---3--:R-:W-:-:S07]  /*2cc0*/  IABS R13, R5 ;  /* 0x00000005000d7213 */ /* 0x008fce0000000000 */
[----:B0-----:R-:W0:Y:S02]  /*2cd0*/  MUFU.RCP R6, R6 ;  /* 0x0000000600067308 */ /* 0x001e240000001000 */
[----:B0-----:R-:W-:-:S06]  /*2ce0*/  IADD3 R2, PT, PT, R6, 0xffffffe, RZ ;  /* 0x0ffffffe06027810 */ /* 0x001fcc0007ffe0ff */
[----:B------:R-:W0:Y:S08]  /*2cf0*/  I2F.RP R6, R13 ;  /* 0x0000000d00067306 */ /* 0x000e300000209400 */
[----:B------:R3:W5:Y:S08]  /*2d00*/  F2I.FTZ.U32.TRUNC.NTZ R3, R2 ;  /* 0x0000000200037305 */ /* 0x000770000021f000 */
[----:B0-----:R-:W0:Y:S01]  /*2d10*/  MUFU.RCP R6, R6 ;  /* 0x0000000600067308 */ /* 0x001e220000001000 */
[----:B---3--:R-:W-:-:S02]  /*2d20*/  IMAD.MOV.U32 R2, RZ, RZ, RZ ;  /* 0x000000ffff027224 */ /* 0x008fc400078e00ff */
[----:B-----5:R-:W-:-:S04]  /*2d30*/  IMAD.MOV R8, RZ, RZ, -R3 ;  /* 0x000000ffff087224 */ /* 0x020fc800078e0a03 */
[----:B------:R-:W-:-:S04]  /*2d40*/  IMAD R11, R8, R9, RZ ;  /* 0x00000009080b7224 */ /* 0x000fc800078e02ff */
[----:B------:R-:W-:Y:S01]  /*2d50*/  IMAD.HI.U32 R11, R3, R11, R2 ;  /* 0x0000000b030b7227 */ /* 0x000fe200078e0002 */
[----:B------:R-:W-:-:S05]  /*2d60*/  MOV R2, R0 ;  /* 0x0000000000027202 */ /* 0x000fca0000000f00 */
[----:B------:R-:W-:-:S04]  /*2d70*/  IMAD.HI.U32 R0, R11, R2, RZ ;  /* 0x000000020b007227 */ /* 0x000fc800078e00ff */
[----:B------:R-:W-:-:S04]  /*2d80*/  IMAD.MOV R3, RZ, RZ, -R0 ;  /* 0x000000ffff037224 */ /* 0x000fc800078e0a00 */
[----:B------:R-:W-:Y:S02]  /*2d90*/  IMAD R2, R9, R3, R2 ;  /* 0x0000000309027224 */ /* 0x000fe400078e0202 */
[----:B0-----:R-:W-:-:S03]  /*2da0*/  VIADD R3, R6, 0xffffffe ;  /* 0x0ffffffe06037836 */ /* 0x001fc60000000000 */
[----:B------:R-:W-:-:S03]  /*2db0*/  ISETP.GT.U32.AND P1, PT, R9, R2, PT ;  /* 0x000000020900720c */ /* 0x000fc60003f24070 */
[----:B------:R-:W0:Y:S10]  /*2dc0*/  F2I.FTZ.U32.TRUNC.NTZ R3, R3 ;  /* 0x0000000300037305 */ /* 0x000e34000021f000 */
[----:B------:R-:W-:Y:S01]  /*2dd0*/  @!P1 IMAD.IADD R2, R2, 0x1, -R9 ;  /* 0x0000000102029824 */ /* 0x000fe200078e0a09 */
[----:B------:R-:W-:-:S02]  /*2de0*/  @!P1 IADD3 R0, PT, PT, R0, 0x1, RZ ;  /* 0x0000000100009810 */ /* 0x000fc40007ffe0ff */
[----:B------:R-:W-:Y:S02]  /*2df0*/  ISETP.NE.AND P1, PT, R4, RZ, PT ;  /* 0x000000ff0400720c */ /* 0x000fe40003f25270 */
[----:B------:R-:W-:Y:S02]  /*2e00*/  ISETP.GE.U32.AND P0, PT, R2, R9, PT ;  /* 0x000000090200720c */ /* 0x000fe40003f06070 */
[----:B------:R-:W-:-:S04]  /*2e10*/  LOP3.LUT R2, R7, R4, RZ, 0x3c, !PT ;  /* 0x0000000407027212 */ /* 0x000fc800078e3cff */
[----:B------:R-:W-:Y:S01]  /*2e20*/  ISETP.GE.AND P2, PT, R2, RZ, PT ;  /* 0x000000ff0200720c */ /* 0x000fe20003f46270 */
[----:B------:R-:W-:-:S06]  /*2e30*/  IMAD.MOV.U32 R2, RZ, RZ, RZ ;  /* 0x000000ffff027224 */ /* 0x000fcc00078e00ff */
[----:B------:R-:W-:-:S04]  /*2e40*/  @P0 VIADD R0, R0, 0x1 ;  /* 0x0000000100000836 */ /* 0x000fc80000000000 */
[----:B------:R-:W-:Y:S02]  /*2e50*/  IMAD.MOV.U32 R6, RZ, RZ, R0 ;  /* 0x000000ffff067224 */ /* 0x000fe400078e0000 */
[----:B0-----:R-:W-:-:S03]  /*2e60*/  IMAD.MOV R0, RZ, RZ, -R3 ;  /* 0x000000ffff007224 */ /* 0x001fc600078e0a03 */
[----:B------:R-:W-:Y:S01]  /*2e70*/  @!P2 IADD3 R6, PT, PT, -R6, RZ, RZ ;  /* 0x000000ff0606a210 */ /* 0x000fe20007ffe1ff */
[----:B------:R-:W-:Y:S01]  /*2e80*/  IMAD R9, R0, R13, RZ ;  /* 0x0000000d00097224 */ /* 0x000fe200078e02ff */
[----:B------:R-:W-:-:S03]  /*2e90*/  @!P1 LOP3.LUT R6, RZ, R4, RZ, 0x33, !PT ;  /* 0x00000004ff069212 */ /* 0x000fc600078e33ff */
[----:B------:R-:W-:Y:S01]  /*2ea0*/  IMAD.HI.U32 R9, R3, R9, R2 ;  /* 0x0000000903097227 */ /* 0x000fe200078e0002 */
[----:B------:R-:W-:-:S05]  /*2eb0*/  IABS R0, R6 ;  /* 0x0000000600007213 */ /* 0x000fca0000000000 */
[----:B------:R-:W-:-:S04]  /*2ec0*/  IMAD.MOV.U32 R2, RZ, RZ, R0 ;  /* 0x000000ffff027224 */ /* 0x000fc800078e0000 */
[----:B------:R-:W-:-:S04]  /*2ed0*/  IMAD.HI.U32 R0, R9, R2, RZ ;  /* 0x0000000209007227 */ /* 0x000fc800078e00ff */
[----:B------:R-:W-:-:S04]  /*2ee0*/  IMAD.MOV R3, RZ, RZ, -R0 ;  /* 0x000000ffff037224 */ /* 0x000fc800078e0a00 */
[----:B------:R-:W-:Y:S02]  /*2ef0*/  IMAD R2, R13, R3, R2 ;  /* 0x000000030d027224 */ /* 0x000fe400078e0202 */
[----:B------:R-:W-:-:S03]  /*2f00*/  IMAD.MOV R3, RZ, RZ, -R6 ;  /* 0x000000ffff037224 */ /* 0x000fc600078e0a06 */
[----:B------:R-:W-:-:S13]  /*2f10*/  ISETP.GT.U32.AND P1, PT, R13, R2, PT ;  /* 0x000000020d00720c */ /* 0x000fda0003f24070 */
[-C--:B------:R-:W-:Y:S01]  /*2f20*/  @!P1 IADD3 R2, PT, PT, R2, -R13.reuse, RZ ;  /* 0x8000000d02029210 */ /* 0x080fe20007ffe0ff */
[----:B------:R-:W-:Y:S01]  /*2f30*/  @!P1 VIADD R0, R0, 0x1 ;  /* 0x0000000100009836 */ /* 0x000fe20000000000 */
[----:B------:R-:W-:Y:S02]  /*2f40*/  ISETP.NE.AND P1, PT, R5, RZ, PT ;  /* 0x000000ff0500720c */ /* 0x000fe40003f25270 */
[----:B------:R-:W-:Y:S01]  /*2f50*/  ISETP.GE.U32.AND P0, PT, R2, R13, PT ;  /* 0x0000000d0200720c */ /* 0x000fe20003f06070 */
[----:B------:R-:W-:Y:S01]  /*2f60*/  IMAD R13, R4, R3, R7 ;  /* 0x00000003040d7224 */ /* 0x000fe200078e0207 */
[----:B------:R-:W-:-:S04]  /*2f70*/  LOP3.LUT R2, R6, R5, RZ, 0x3c, !PT ;  /* 0x0000000506027212 */ /* 0x000fc800078e3cff */
[----:B------:R-:W-:-:S07]  /*2f80*/  ISETP.GE.AND P2, PT, R2, RZ, PT ;  /* 0x000000ff0200720c */ /* 0x000fce0003f46270 */
[----:B------:R-:W-:-:S04]  /*2f90*/  @P0 VIADD R0, R0, 0x1 ;  /* 0x0000000100000836 */ /* 0x000fc80000000000 */
[----:B------:R-:W-:-:S05]  /*2fa0*/  IMAD.MOV.U32 R8, RZ, RZ, R0 ;  /* 0x000000ffff087224 */ /* 0x000fca00078e0000 */
[----:B------:R-:W-:Y:S02]  /*2fb0*/  @!P2 IADD3 R8, PT, PT, -R8, RZ, RZ ;  /* 0x000000ff0808a210 */ /* 0x000fe40007ffe1ff */
[----:B------:R-:W-:-:S05]  /*2fc0*/  @!P1 LOP3.LUT R8, RZ, R5, RZ, 0x33, !PT ;  /* 0x00000005ff089212 */ /* 0x000fca00078e33ff */
[----:B------:R-:W-:-:S04]  /*2fd0*/  IMAD.MOV R0, RZ, RZ, -R8 ;  /* 0x000000ffff007224 */ /* 0x000fc800078e0a08 */
[----:B------:R-:W-:-:S04]  /*2fe0*/  IMAD R12, R5, R0, R6 ;  /* 0x00000000050c7224 */ /* 0x000fc800078e0206 */
[----:B------:R-:W-:-:S04]  /*2ff0*/  IMAD R0, R12, R4, R13 ;  /* 0x000000040c007224 */ /* 0x000fc800078e020d */
[----:B------:R-:W-:-:S05]  /*3000*/  IMAD.SHL.U32 R3, R0, 0x2, RZ ;  /* 0x0000000200037824 */ /* 0x000fca00078e00ff */
[----:B------:R-:W-:-:S04]  /*3010*/  IADD3 R0, P0, PT, R3, R62, RZ ;  /* 0x0000003e03007210 */ /* 0x000fc80007f1e0ff */
[----:B------:R-:W-:Y:S02]  /*3020*/  LEA.HI.X.SX32 R3, R3, R58, 0x1, P0 ;  /* 0x0000003a03037211 */ /* 0x000fe400000f0eff */
[C---:B-1----:R-:W-:Y:S01]  /*3030*/  LEA R2, P0, R0.reuse, UR4, 0x2 ;  /* 0x0000000400027c11 */ /* 0x042fe2000f8010ff */
[----:B------:R-:W0:Y:S03]  /*3040*/  LDCU UR4, c[0x0][0x3c0] ;  /* 0x00007800ff0477ac */ /* 0x000e260008000800 */
[----:B------:R-:W-:Y:S01]  /*3050*/  LEA.HI.X R3, R0, UR5, R3, 0x2, P0 ;  /* 0x0000000500037c11 */ /* 0x000fe200080f1403 */
[----:B------:R-:W1:Y:S01]  /*3060*/  LDCU UR5, c[0x0][0x3bc] ;  /* 0x00007780ff0577ac */ /* 0x000e620008000800 */
[----:B------:R-:W3:Y:S03]  /*3070*/  LDC R0, c[0x0][0x3ac] ;  /* 0x0000eb00ff007b82 */ /* 0x000ee60000000800 */
[----:B------:R-:W5:Y:S04]  /*3080*/  LDG.E R10, desc[UR36][R2.64+0x4] ;  /* 0x00000424020a7981 */ /* 0x000f68000c1e1900 */
[----:B------:R2:W5:Y:S01]  /*3090*/  LDG.E R9, desc[UR36][R2.64] ;  /* 0x0000002402097981 */ /* 0x000562000c1e1900 */
[----:B------:R-:W-:-:S02]  /*30a0*/  ISETP.NE.AND P2, PT, R57, RZ, PT ;  /* 0x000000ff3900720c */ /* 0x000fc40003f45270 */
[----:B------:R-:W-:Y:S01]  /*30b0*/  ISETP.GE.AND P1, PT, R8, RZ, PT ;  /* 0x000000ff0800720c */ /* 0x000fe20003f26270 */
[----:B0-----:R-:W-:Y:S01]  /*30c0*/  ULEA.HI UR4, UR4, UR4, URZ, 0x1 ;  /* 0x0000000404047291 */ /* 0x001fe2000f8f08ff */
[----:B--2---:R-:W-:Y:S01]  /*30d0*/  IABS R2, R8 ;  /* 0x0000000800027213 */ /* 0x004fe20000000000 */
[----:B-1----:R-:W-:Y:S02]  /*30e0*/  ULEA.HI UR5, UR5, UR5, URZ, 0x1 ;  /* 0x0000000505057291 */ /* 0x002fe4000f8f08ff */
[----:B------:R-:W-:Y:S02]  /*30f0*/  USHF.R.S32.HI UR4, URZ, 0x1, UR4 ;  /* 0x00000001ff047899 */ /* 0x000fe40008011404 */
[----:B------:R-:W-:Y:S01]  /*3100*/  USHF.R.S32.HI UR5, URZ, 0x1, UR5 ;  /* 0x00000001ff057899 */ /* 0x000fe20008011405 */
[----:B---3--:R-:W-:-:S04]  /*3110*/  IABS R11, R0 ;  /* 0x00000000000b7213 */ /* 0x008fc80000000000 */
[----:B------:R-:W0:Y:S08]  /*3120*/  I2F.RP R14, R11 ;  /* 0x0000000b000e7306 */ /* 0x000e300000209400 */
[----:B0-----:R-:W0:Y:S02]  /*3130*/  MUFU.RCP R14, R14 ;  /* 0x0000000e000e7308 */ /* 0x001e240000001000 */
[----:B0-----:R-:W-:-:S06]  /*3140*/  IADD3 R7, PT, PT, R14, 0xffffffe, RZ ;  /* 0x0ffffffe0e077810 */ /* 0x001fcc0007ffe0ff */
[----:B------:R-:W0:Y:S02]  /*3150*/  F2I.FTZ.U32.TRUNC.NTZ R7, R7 ;  /* 0x0000000700077305 */ /* 0x000e24000021f000 */
[----:B0-----:R-:W-:-:S04]  /*3160*/  IMAD.MOV R6, RZ, RZ, -R7 ;  /* 0x000000ffff067224 */ /* 0x001fc800078e0a07 */
[----:B------:R-:W-:Y:S02]  /*3170*/  IMAD R15, R6, R11, RZ ;  /* 0x0000000b060f7224 */ /* 0x000fe400078e02ff */
[----:B------:R-:W-:-:S04]  /*3180*/  IMAD.MOV.U32 R6, RZ, RZ, RZ ;  /* 0x000000ffff067224 */ /* 0x000fc800078e00ff */
[----:B------:R-:W-:Y:S01]  /*3190*/  IMAD.HI.U32 R15, R7, R15, R6 ;  /* 0x0000000f070f7227 */ /* 0x000fe200078e0006 */
[----:B------:R-:W-:Y:S01]  /*31a0*/  IADD3 R7, PT, PT, -R13, UR4, RZ ;  /* 0x000000040d077c10 */ /* 0x000fe2000fffe1ff */
[----:B------:R-:W0:Y:S02]  /*31b0*/  LDCU UR4, c[0x0][0x3b4] ;  /* 0x00007680ff0477ac */ /* 0x000e240008000800 */
[----:B------:R-:W-:Y:S02]  /*31c0*/  IMAD.MOV.U32 R6, RZ, RZ, R2 ;  /* 0x000000ffff067224 */ /* 0x000fe400078e0002 */
[----:B----4-:R-:W-:Y:S01]  /*31d0*/  IMAD R7, R7, UR6, R60 ;  /* 0x0000000607077c24 */ /* 0x010fe2000f8e023c */
[----:B------:R-:W1:Y:S01]  /*31e0*/  LDCU UR6, c[0x0][0x3b8] ;  /* 0x00007700ff0677ac */ /* 0x000e620008000800 */
[----:B------:R-:W-:-:S05]  /*31f0*/  IMAD.HI.U32 R2, R15, R6, RZ ;  /* 0x000000060f027227 */ /* 0x000fca00078e00ff */
[----:B------:R-:W-:Y:S02]  /*3200*/  IADD3 R3, PT, PT, -R2, RZ, RZ ;  /* 0x000000ff02037210 */ /* 0x000fe40007ffe1ff */
[----:B------:R-:W-:-:S03]  /*3210*/  IADD3 R2, PT, PT, -R12, UR5, RZ ;  /* 0x000000050c027c10 */ /* 0x000fc6000fffe1ff */
[----:B------:R-:W-:Y:S02]  /*3220*/  IMAD R6, R11, R3, R6 ;  /* 0x000000030b067224 */ /* 0x000fe400078e0206 */
[----:B------:R-:W-:-:S03]  /*3230*/  IMAD R2, R2, UR7, R59 ;  /* 0x0000000702027c24 */ /* 0x000fc6000f8e023b */
[----:B------:R-:W-:-:S13]  /*3240*/  ISETP.GT.U32.AND P0, PT, R11, R6, PT ;  /* 0x000000060b00720c */ /* 0x000fda0003f04070 */
[----:B------:R-:W-:-:S05]  /*3250*/  @!P0 IMAD.IADD R6, R6, 0x1, -R11 ;  /* 0x0000000106068824 */ /* 0x000fca00078e0a0b */
[----:B------:R-:W-:-:S13]  /*3260*/  ISETP.GT.U32.AND P0, PT, R11, R6, PT ;  /* 0x000000060b00720c */ /* 0x000fda0003f04070 */
[----:B------:R-:W-:Y:S01]  /*3270*/  @!P0 IMAD.IADD R6, R6, 0x1, -R11 ;  /* 0x0000000106068824 */ /* 0x000fe200078e0a0b */
[----:B------:R-:W-:Y:S02]  /*3280*/  ISETP.NE.AND P0, PT, R0, RZ, PT ;  /* 0x000000ff0000720c */ /* 0x000fe40003f05270 */
[----:B------:R-:W-:Y:S01]  /*3290*/  I2FP.F32.S32 R11, R2 ;  /* 0x00000002000b7245 */ /* 0x000fe20000201400 */
[----:B------:R-:W-:Y:S01]  /*32a0*/  IMAD.MOV.U32 R32, RZ, RZ, R6 ;  /* 0x000000ffff207224 */ /* 0x000fe200078e0006 */
[----:B------:R-:W2:Y:S01]  /*32b0*/  @!P2 LDC.64 R2, c[0x0][0x388] ;  /* 0x0000e200ff02ab82 */ /* 0x000ea20000000a00 */
[----:B------:R-:W-:-:S03]  /*32c0*/  I2FP.F32.S32 R6, R7 ;  /* 0x0000000700067245 */ /* 0x000fc60000201400 */
[----:B------:R-:W-:-:S05]  /*32d0*/  @!P1 IADD3 R32, PT, PT, -R32, RZ, RZ ;  /* 0x000000ff20209210 */ /* 0x000fca0007ffe1ff */
[----:B------:R-:W-:Y:S02]  /*32e0*/  @!P0 LOP3.LUT R32, RZ, R0, RZ, 0x33, !PT ;  /* 0x00000000ff208212 */ /* 0x000fe400078e33ff */
[----:B------:R-:W-:-:S03]  /*32f0*/  ISETP.NE.AND P0, PT, R63, RZ, PT ;  /* 0x000000ff3f00720c */ /* 0x000fc60003f05270 */
[----:B------:R-:W-:-:S04]  /*3300*/  @!P2 IMAD R8, R61, R0, R32 ;  /* 0x000000003d08a224 */ /* 0x000fc800078e0220 */
[----:B------:R-:W-:-:S04]  /*3310*/  @!P2 IMAD R5, R8, R5, R12 ;  /* 0x000000050805a224 */ /* 0x000fc800078e020c */
[----:B------:R-:W-:-:S04]  /*3320*/  @!P2 IMAD R5, R5, R4, R13 ;  /* 0x000000040505a224 */ /* 0x000fc800078e020d */
[----:B--2---:R-:W-:-:S04]  /*3330*/  @!P2 IMAD.WIDE R2, R5, 0x4, R2 ;  /* 0x000000040502a825 */ /* 0x004fc800078e0202 */
[--C-:B------:R-:W-:Y:S01]  /*3340*/  @!P2 IMAD.MOV.U32 R56, RZ, RZ, R2.reuse ;  /* 0x000000ffff38a224 */ /* 0x100fe200078e0002 */
[----:B------:R-:W-:Y:S01]  /*3350*/  @P2 IADD3 R56, P1, PT, R52, 0x40, RZ ;  /* 0x0000004034382810 */ /* 0x000fe20007f3e0ff */
[----:B------:R-:W-:Y:S01]  /*3360*/  @!P2 IMAD.MOV.U32 R54, RZ, RZ, R2 ;  /* 0x000000ffff36a224 */ /* 0x000fe200078e0002 */
[----:B------:R-:W-:Y:S01]  /*3370*/  @P2 IADD3 R54, P3, PT, R51, 0x40, RZ ;  /* 0x0000004033362810 */ /* 0x000fe20007f7e0ff */
[----:B------:R-:W-:Y:S01]  /*3380*/  @!P2 IMAD.MOV.U32 R55, RZ, RZ, R3 ;  /* 0x000000ffff37a224 */ /* 0x000fe200078e0003 */
[----:B------:R-:W-:Y:S01]  /*3390*/  @!P2 MOV R53, R3 ;  /* 0x000000030035a202 */ /* 0x000fe20000000f00 */
[----:B------:R-:W-:Y:S01]  /*33a0*/  @P2 IMAD.X R55, RZ, RZ, R50, P1 ;  /* 0x000000ffff372224 */ /* 0x000fe200008e0632 */
[----:B------:R-:W-:Y:S01]  /*33b0*/  MOV R51, R54 ;  /* 0x0000003600337202 */ /* 0x000fe20000000f00 */
[----:B------:R-:W-:Y:S02]  /*33c0*/  @P2 IMAD.X R53, RZ, RZ, R49, P3 ;  /* 0x000000ffff352224 */ /* 0x000fe400018e0631 */
[----:B------:R-:W-:-:S02]  /*33d0*/  IMAD.MOV.U32 R52, RZ, RZ, R56 ;  /* 0x000000ffff347224 */ /* 0x000fc400078e0038 */
[----:B------:R-:W-:Y:S02]  /*33e0*/  IMAD.MOV.U32 R50, RZ, RZ, R55 ;  /* 0x000000ffff327224 */ /* 0x000fe400078e0037 */
[----:B------:R-:W-:Y:S02]  /*33f0*/  IMAD.MOV.U32 R49, RZ, RZ, R53 ;  /* 0x000000ffff317224 */ /* 0x000fe400078e0035 */
[----:B-----5:R-:W-:Y:S01]  /*3400*/  FADD R10, R10, R11 ;  /* 0x0000000b0a0a7221 */ /* 0x020fe20000000000 */
[----:B------:R-:W-:-:S05]  /*3410*/  FADD R6, R9, R6 ;  /* 0x0000000609067221 */ /* 0x000fca0000000000 */
[----:B------:R-:W0:Y:S08]  /*3420*/  F2I.TRUNC.NTZ R10, R10 ;  /* 0x0000000a000a7305 */ /* 0x000e30000020f100 */
[----:B------:R-:W1:Y:S01]  /*3430*/  F2I.TRUNC.NTZ R7, R6 ;  /* 0x0000000600077305 */ /* 0x000e62000020f100 */
[----:B0-----:R-:W-:-:S04]  /*3440*/  IMAD R4, R64, UR4, R10 ;  /* 0x0000000440047c24 */ /* 0x001fc8000f8e020a */
[----:B-1----:R-:W-:-:S04]  /*3450*/  IMAD R33, R4, UR6, R7 ;  /* 0x0000000604217c24 */ /* 0x002fc8000f8e0207 */
[----:B------:R-:W-:Y:S01]  /*3460*/  IMAD R32, R33, R0, R32 ;  /* 0x0000000021207224 */ /* 0x000fe200078e0220 */
[----:B------:R-:W-:Y:S06]  /*3470*/  @!P0 BRA `(.L_x_14) ;  /* 0x0000002000708947 */ /* 0x000fec0003800000 */
[----:B------:R-:W-:Y:S01]  /*3480*/  I2FP.F32.U32 R3, R10 ;  /* 0x0000000a00037245 */ /* 0x000fe20000201000 */
[----:B------:R-:W-:Y:S01]  /*3490*/  UIADD3 UR5, UPT, UPT, UR6, -0x1, URZ ;  /* 0xffffffff06057890 */ /* 0x000fe2000fffe0ff */
[-C--:B------:R-:W-:Y:S02]  /*34a0*/  I2FP.F32.U32 R4, R7.reuse ;  /* 0x0000000700047245 */ /* 0x080fe40000201000 */
[----:B------:R-:W-:Y:S01]  /*34b0*/  CS2R R30, SRZ ;  /* 0x00000000001e7805 */ /* 0x000fe2000001ff00 */
[----:B------:R-:W0:Y:S01]  /*34c0*/  F2I.TRUNC.NTZ R5, R3 ;  /* 0x0000000300057305 */ /* 0x000e22000020f100 */
[----:B------:R-:W-:Y:S02]  /*34d0*/  ISETP.GE.AND P0, PT, R7, UR6, PT ;  /* 0x0000000607007c0c */ /* 0x000fe4000bf06270 */
[C---:B------:R-:W-:Y:S02]  /*34e0*/  LOP3.LUT R2, R10.reuse, R7, RZ, 0xfc, !PT ;  /* 0x000000070a027212 */ /* 0x040fe400078efcff */
[----:B------:R-:W-:Y:S01]  /*34f0*/  ISETP.LT.AND P0, PT, R10, UR4, !P0 ;  /* 0x000000040a007c0c */ /* 0x000fe2000c701270 */
[----:B------:R-:W-:Y:S01]  /*3500*/  UIADD3 UR4, UPT, UPT, UR4, -0x1, URZ ;  /* 0xffffffff04047890 */ /* 0x000fe2000fffe0ff */
[----:B------:R-:W-:Y:S01]  /*3510*/  SHF.R.S32.HI R33, RZ, 0x1f, R32 ;  /* 0x0000001fff217819 */ /* 0x000fe20000011420 */
[----:B------:R-:W1:Y:S01]  /*3520*/  F2I.TRUNC.NTZ R6, R4 ;  /* 0x0000000400067305 */ /* 0x000e62000020f100 */
[----:B------:R-:W-:-:S04]  /*3530*/  ISETP.GT.AND P0, PT, R2, -0x1, P0 ;  /* 0xffffffff0200780c */ /* 0x000fc80000704270 */
[----:B------:R-:W-:Y:S02]  /*3540*/  P2R R22, PR, RZ, 0x1 ;  /* 0x00000001ff167803 */ /* 0x000fe40000000000 */
[----:B0-----:R-:W-:Y:S02]  /*3550*/  ISETP.GE.AND P1, PT, R5, UR4, PT ;  /* 0x0000000405007c0c */ /* 0x001fe4000bf26270 */
[----:B------:R-:W-:-:S05]  /*3560*/  I2FP.F32.S32 R8, R5 ;  /* 0x0000000500087245 */ /* 0x000fca0000201400 */
[----:B------:R-:W-:Y:S01]  /*3570*/  FADD R8, R3, -R8 ;  /* 0x8000000803087221 */ /* 0x000fe20000000000 */
[C---:B-1----:R-:W-:Y:S01]  /*3580*/  ISETP.GE.AND P0, PT, R6.reuse, UR5, PT ;  /* 0x0000000506007c0c */ /* 0x042fe2000bf06270 */
[C---:B------:R-:W-:Y:S01]  /*3590*/  IMAD R3, R5.reuse, UR6, R6 ;  /* 0x0000000605037c24 */ /* 0x040fe2000f8e0206 */
[----:B------:R-:W-:Y:S01]  /*35a0*/  ISETP.GT.AND P3, PT, R6, -0x1, !P1 ;  /* 0xffffffff0600780c */ /* 0x000fe20004f64270 */
[----:B------:R-:W-:Y:S01]  /*35b0*/  FADD R44, -R8, 1 ;  /* 0x3f800000082c7421 */ /* 0x000fe20000000100 */
[----:B------:R-:W-:Y:S01]  /*35c0*/  ISETP.GT.AND P2, PT, R5, -0x1, !P0 ;  /* 0xffffffff0500780c */ /* 0x000fe20004744270 */
[----:B------:R-:W-:Y:S01]  /*35d0*/  VIADD R47, R3, UR6 ;  /* 0x00000006032f7c36 */ /* 0x000fe20008000000 */
[----:B------:R-:W-:Y:S01]  /*35e0*/  ISETP.LT.AND P1, PT, R5, UR4, !P0 ;  /* 0x0000000405007c0c */ /* 0x000fe2000c721270 */
[-C--:B------:R-:W-:Y:S01]  /*35f0*/  IMAD R48, R3, R0.reuse, RZ ;  /* 0x0000000003307224 */ /* 0x080fe200078e02ff */
[----:B------:R-:W-:Y:S01]  /*3600*/  ISETP.GE.U32.AND P0, PT, R63, 0x4, PT ;  /* 0x000000043f00780c */ /* 0x000fe20003f06070 */
[----:B------:R-:W-:Y:S01]  /*3610*/  IMAD R47, R47, R0, RZ ;  /* 0x000000002f2f7224 */ /* 0x000fe200078e02ff */
[----:B------:R-:W-:-:S02]  /*3620*/  I2FP.F32.S32 R7, R6 ;  /* 0x0000000600077245 */ /* 0x000fc40000201400 */
[----:B------:R-:W-:Y:S01]  /*3630*/  LOP3.LUT R2, R5, R6, RZ, 0xfc, !PT ;  /* 0x0000000605027212 */ /* 0x000fe200078efcff */
[----:B------:R-:W-:Y:S01]  /*3640*/  IMAD.IADD R41, R47, 0x1, R0 ;  /* 0x000000012f297824 */ /* 0x000fe200078e0200 */
[----:B------:R-:W-:Y:S01]  /*3650*/  P2R R17, PR, RZ, 0x8 ;  /* 0x00000008ff117803 */ /* 0x000fe20000000000 */
[----:B------:R-:W-:Y:S01]  /*3660*/  FADD R7, R4, -R7 ;  /* 0x8000000704077221 */ /* 0x000fe20000000000 */
[----:B------:R-:W-:Y:S02]  /*3670*/  ISETP.GT.AND P4, PT, R2, -0x1, PT ;  /* 0xffffffff0200780c */ /* 0x000fe40003f84270 */
[----:B------:R-:W-:Y:S01]  /*3680*/  P2R R19, PR, RZ, 0x4 ;  /* 0x00000004ff137803 */ /* 0x000fe20000000000 */
[C---:B------:R-:W-:Y:S01]  /*3690*/  FADD R43, -R7.reuse, 1 ;  /* 0x3f800000072b7421 */ /* 0x040fe20000000100 */
[-C--:B------:R-:W-:Y:S01]  /*36a0*/  FMUL R45, R7, R44.reuse ;  /* 0x0000002c072d7220 */ /* 0x080fe20000400000 */
[----:B------:R-:W-:Y:S01]  /*36b0*/  P2R R18, PR, RZ, 0x10 ;  /* 0x00000010ff127803 */ /* 0x000fe20000000000 */
[C---:B------:R-:W-:Y:S01]  /*36c0*/  FMUL R46, R8.reuse, R7 ;  /* 0x00000007082e7220 */ /* 0x040fe20000400000 */
[----:B------:R-:W-:Y:S01]  /*36d0*/  FMUL R44, R43, R44 ;  /* 0x0000002c2b2c7220 */ /* 0x000fe20000400000 */
[----:B------:R-:W-:Y:S01]  /*36e0*/  P2R R16, PR, RZ, 0x2 ;  /* 0x00000002ff107803 */ /* 0x000fe20000000000 */
[----:B------:R-:W-:Y:S01]  /*36f0*/  FMUL R43, R8, R43 ;  /* 0x0000002b082b7220 */ /* 0x000fe20000400000 */
[----:B------:R-:W-:Y:S01]  /*3700*/  IADD3 R42, PT, PT, R48, R0, RZ ;  /* 0x00000000302a7210 */ /* 0x000fe20007ffe0ff */
[----:B------:R-:W-:Y:S06]  /*3710*/  @!P0 BRA `(.L_x_15) ;  /* 0x0000001000e88947 */ /* 0x000fec0003800000 */
[----:B------:R-:W0:Y:S01]  /*3720*/  LDCU.64 UR4, c[0x0][0x390] ;  /* 0x00007200ff0477ac */ /* 0x000e220008000a00 */
[----:B------:R-:W-:Y:S01]  /*3730*/  IADD3 R0, P0, PT, R32, R65, RZ ;  /* 0x0000004120007210 */ /* 0x000fe20007f1e0ff */
[----:B------:R-:W-:Y:S01]  /*3740*/  IMAD.SHL.U32 R2, R65, 0x8, RZ ;  /* 0x0000000841027824 */ /* 0x000fe200078e00ff */
[----:B------:R-:W-:Y:S01]  /*3750*/  SHF.R.U32.HI R3, RZ, 0x1d, R65 ;  /* 0x0000001dff037819 */ /* 0x000fe20000011641 */
[----:B------:R-:W-:Y:S01]  /*3760*/  BSSY.RECONVERGENT B7, `(.L_x_15) ;  /* 0x0000135000077945 */ /* 0x000fe20003800200 */
[----:B------:R-:W-:Y:S01]  /*3770*/  LOP3.LUT R28, R63, 0xfffffffc, RZ, 0xc0, !PT ;  /* 0xfffffffc3f1c7812 */ /* 0x000fe200078ec0ff */
[----:B------:R-:W-:Y:S01]  /*3780*/  IMAD.X R37, RZ, RZ, R33, P0 ;  /* 0x000000ffff257224 */ /* 0x000fe200000e0621 */
[----:B------:R-:W-:Y:S01]  /*3790*/  MOV R27, R53 ;  /* 0x00000035001b7202 */ /* 0x000fe20000000f00 */
[----:B------:R-:W-:Y:S01]  /*37a0*/  IMAD.WIDE R2, R42, 0x4, R2 ;  /* 0x000000042a027825 */ /* 0x000fe200078e0202 */
[----:B------:R-:W-:Y:S02]  /*37b0*/  SHF.R.S32.HI R23, RZ, 0x1f, R28 ;  /* 0x0000001fff177819 */ /* 0x000fe4000001141c */
[C---:B------:R-:W-:Y:S01]  /*37c0*/  SHF.L.U64.HI R37, R0.reuse, 0x2, R37 ;  /* 0x0000000200257819 */ /* 0x040fe20000010225 */
[----:B------:R-:W-:Y:S01]  /*37d0*/  IMAD.SHL.U32 R36, R0, 0x4, RZ ;  /* 0x0000000400247824 */ /* 0x000fe200078e00ff */
[C---:B------:R-:W-:Y:S01]  /*37e0*/  LEA R40, P1, R32.reuse, R2, 0x2 ;  /* 0x0000000220287211 */ /* 0x040fe200078210ff */
[----:B------:R-:W-:Y:S01]  /*37f0*/  IMAD.MOV.U32 R26, RZ, RZ, R54 ;  /* 0x000000ffff1a7224 */ /* 0x000fe200078e0036 */
[----:B------:R-:W-:Y:S01]  /*3800*/  MOV R31, R23 ;  /* 0x00000017001f7202 */ /* 0x000fe20000000f00 */
[----:B------:R-:W-:Y:S01]  /*3810*/  IMAD.WIDE R34, R47, 0x4, R36 ;  /* 0x000000042f227825 */ /* 0x000fe200078e0224 */
[----:B------:R-:W-:-:S02]  /*3820*/  LEA.HI.X R38, R32, R3, R33, 0x2, P1 ;  /* 0x0000000320267211 */ /* 0x000fc400008f1421 */
[----:B0-----:R-:W-:Y:S01]  /*3830*/  MOV R39, UR4 ;  /* 0x0000000400277c02 */ /* 0x001fe20008000f00 */
[----:B------:R-:W-:Y:S02]  /*3840*/  IMAD.U32 R29, RZ, RZ, UR5 ;  /* 0x00000005ff1d7e24 */ /* 0x000fe4000f8e00ff */
[----:B------:R-:W-:Y:S02]  /*3850*/  IMAD.MOV.U32 R25, RZ, RZ, R56 ;  /* 0x000000ffff197224 */ /* 0x000fe400078e0038 */
[----:B------:R-:W-:Y:S02]  /*3860*/  IMAD.MOV.U32 R24, RZ, RZ, R55 ;  /* 0x000000ffff187224 */ /* 0x000fe400078e0037 */
[----:B------:R-:W-:-:S04]  /*3870*/  IMAD.WIDE R36, R42, 0x4, R36 ;  /* 0x000000042a247825 */ /* 0x000fc800078e0224 */
[----:B------:R-:W-:-:S07]  /*3880*/  IMAD.MOV.U32 R30, RZ, RZ, R28 ;  /* 0x000000ffff1e7224 */ /* 0x000fce00078e001c */
.L_x_32:
[----:B------:R-:W-:Y:S01]  /*3890*/  ISETP.NE.AND P0, PT, R22, RZ, PT ;  /* 0x000000ff1600720c */ /* 0x000fe20003f05270 */
[----:B------:R-:W-:Y:S01]  /*38a0*/  BSSY.RECONVERGENT B0, `(.L_x_16) ;  /* 0x0000026000007945 */ /* 0x000fe20003800200 */
[----:B------:R-:W-:-:S11]  /*38b0*/  IMAD.MOV.U32 R67, RZ, RZ, RZ ;  /* 0x000000ffff437224 */ /* 0x000fd600078e00ff */
[----:B------:R-:W-:Y:S05]  /*38c0*/  @!P0 BRA `(.L_x_17) ;  /* 0x00000000008c8947 */ /* 0x000fea0003800000 */
[----:B------:R-:W-:Y:S02]  /*38d0*/  ISETP.NE.AND P5, PT, R19, RZ, PT ;  /* 0x000000ff1300720c */ /* 0x000fe40003fa5270 */
[----:B------:R-:W-:Y:S02]  /*38e0*/  CS2R R10, SRZ ;  /* 0x00000000000a7805 */ /* 0x000fe4000001ff00 */
[----:B------:R-:W-:Y:S02]  /*38f0*/  ISETP.NE.AND P4, PT, R18, RZ, PT ;  /* 0x000000ff1200720c */ /* 0x000fe40003f85270 */
[----:B------:R-:W-:Y:S02]  /*3900*/  ISETP.NE.AND P3, PT, R17, RZ, PT ;  /* 0x000000ff1100720c */ /* 0x000fe40003f65270 */
[----:B------:R-:W-:Y:S02]  /*3910*/  ISETP.NE.AND P2, PT, R16, RZ, PT ;  /* 0x000000ff1000720c */ /* 0x000fe40003f45270 */
[----:B------:R-:W-:-:S03]  /*3920*/  MOV R0, RZ ;  /* 0x000000ff00007202 */ /* 0x000fc60000000f00 */
[C---:B------:R-:W-:Y:S01]  /*3930*/  @P5 SHF.L.U64.HI R7, R32.reuse, 0x2, R33 ;  /* 0x0000000220075819 */ /* 0x040fe20000010221 */
[----:B------:R-:W-:-:S03]  /*3940*/  @P5 IMAD.SHL.U32 R6, R32, 0x4, RZ ;  /* 0x0000000420065824 */ /* 0x000fc600078e00ff */
[C-C-:B------:R-:W-:Y:S01]  /*3950*/  @P4 SHF.L.U64.HI R9, R32.reuse, 0x2, R33.reuse ;  /* 0x0000000220094819 */ /* 0x140fe20000010221 */
[C---:B------:R-:W-:Y:S01]  /*3960*/  @P4 IMAD.SHL.U32 R8, R32.reuse, 0x4, RZ ;  /* 0x0000000420084824 */ /* 0x040fe200078e00ff */
[----:B------:R-:W-:Y:S01]  /*3970*/  @P3 SHF.L.U64.HI R5, R32, 0x2, R33 ;  /* 0x0000000220053819 */ /* 0x000fe20000010221 */
[----:B------:R-:W-:Y:S01]  /*3980*/  @P5 IMAD.WIDE R6, R42, 0x4, R6 ;  /* 0x000000042a065825 */ /* 0x000fe200078e0206 */
[C---:B------:R-:W-:Y:S02]  /*3990*/  @P3 SHF.L.U32 R4, R32.reuse, 0x2, RZ ;  /* 0x0000000220043819 */ /* 0x040fe400000006ff */
[----:B------:R-:W-:Y:S01]  /*39a0*/  @P2 SHF.L.U64.HI R3, R32, 0x2, R33 ;  /* 0x0000000220032819 */ /* 0x000fe20000010221 */
[----:B------:R-:W-:Y:S01]  /*39b0*/  @P4 IMAD.WIDE R8, R48, 0x4, R8 ;  /* 0x0000000430084825 */ /* 0x000fe200078e0208 */
[----:B------:R-:W-:-:S03]  /*39c0*/  @P5 IADD3 R6, P1, PT, R6, R39, RZ ;  /* 0x0000002706065210 */ /* 0x000fc60007f3e0ff */
[----:B------:R-:W-:Y:S01]  /*39d0*/  @P3 IMAD.WIDE R4, R47, 0x4, R4 ;  /* 0x000000042f043825 */ /* 0x000fe200078e0204 */
[----:B------:R-:W-:-:S03]  /*39e0*/  @P4 IADD3 R8, P0, PT, R8, R39, RZ ;  /* 0x0000002708084210 */ /* 0x000fc60007f1e0ff */
[----:B------:R-:W-:Y:S02]  /*39f0*/  @P2 IMAD.SHL.U32 R2, R32, 0x4, RZ ;  /* 0x0000000420022824 */ /* 0x000fe400078e00ff */
[--C-:B------:R-:W-:Y:S01]  /*3a00*/  @P4 IMAD.X R9, R9, 0x1, R29.reuse, P0 ;  /* 0x0000000109094824 */ /* 0x100fe200000e061d */
[-C--:B------:R-:W-:Y:S01]  /*3a10*/  @P3 IADD3 R4, P0, PT, R4, R39.reuse, RZ ;  /* 0x0000002704043210 */ /* 0x080fe20007f1e0ff */
[----:B------:R-:W-:Y:S02]  /*3a20*/  @P5 IMAD.X R7, R7, 0x1, R29, P1 ;  /* 0x0000000107075824 */ /* 0x000fe400008e061d */
[----:B------:R-:W-:Y:S01]  /*3a30*/  @P2 IMAD.WIDE R2, R41, 0x4, R2 ;  /* 0x0000000429022825 */ /* 0x000fe200078e0202 */
[----:B------:R-:W2:Y:S03]  /*3a40*/  @P4 LDG.E R11, desc[UR36][R8.64] ;  /* 0x00000024080b4981 */ /* 0x000ea6000c1e1900 */
[----:B------:R-:W-:Y:S01]  /*3a50*/  @P3 IMAD.X R5, R5, 0x1, R29, P0 ;  /* 0x0000000105053824 */ /* 0x000fe200000e061d */
[----:B------:R-:W3:Y:S01]  /*3a60*/  @P5 LDG.E R0, desc[UR36][R6.64] ;  /* 0x0000002406005981 */ /* 0x000ee2000c1e1900 */
[----:B------:R-:W-:Y:S01]  /*3a70*/  @P2 IADD3 R2, P0, PT, R2, R39, RZ ;  /* 0x0000002702022210 */ /* 0x000fe20007f1e0ff */
[----:B------:R-:W-:-:S02]  /*3a80*/  IMAD.MOV.U32 R67, RZ, RZ, RZ ;  /* 0x000000ffff437224 */ /* 0x000fc400078e00ff */
[----:B------:R-:W4:Y:S02]  /*3a90*/  @P3 LDG.E R10, desc[UR36][R4.64] ;  /* 0x00000024040a3981 */ /* 0x000f24000c1e1900 */
[----:B------:R-:W-:-:S05]  /*3aa0*/  @P2 IMAD.X R3, R3, 0x1, R29, P0 ;  /* 0x0000000103032824 */ /* 0x000fca00000e061d */
[----:B------:R-:W5:Y:S01]  /*3ab0*/  @P2 LDG.E R67, desc[UR36][R2.64] ;  /* 0x0000002402432981 */ /* 0x000f62000c1e1900 */
[----:B---3--:R-:W-:-:S04]  /*3ac0*/  FMUL R13, R45, R0 ;  /* 0x000000002d0d7220 */ /* 0x008fc80000400000 */
[----:B--2---:R-:W-:-:S04]  /*3ad0*/  FFMA R0, R44, R11, R13 ;  /* 0x0000000b2c007223 */ /* 0x004fc8000000000d */
[----:B----4-:R-:W-:-:S04]  /*3ae0*/  FFMA R11, R43, R10, R0 ;  /* 0x0000000a2b0b7223 */ /* 0x010fc80000000000 */
[----:B-----5:R-:W-:-:S07]  /*3af0*/  FFMA R67, R46, R67, R11 ;  /* 0x000000432e437223 */ /* 0x020fce000000000b */
.L_x_17:
[----:B------:R-:W-:Y:S05]  /*3b00*/  BSYNC.RECONVERGENT B0 ;  /* 0x0000000000007941 */ /* 0x000fea0003800200 */
.L_x_16:
[----:B------:R-:W0:Y:S01]  /*3b10*/  LDCU.64 UR4, c[0x0][0x388] ;  /* 0x00007100ff0477ac */ /* 0x000e220008000a00 */
[----:B------:R-:W-:Y:S01]  /*3b20*/  BSSY.RECONVERGENT B6, `(.L_x_18) ;  /* 0x0000014000067945 */ /* 0x000fe20003800200 */
[----:B0-----:R-:W-:-:S04]  /*3b30*/  ISETP.GE.U32.AND P0, PT, R25, UR4, PT ;  /* 0x0000000419007c0c */ /* 0x001fc8000bf06070 */
[----:B------:R-:W-:-:S13]  /*3b40*/  ISETP.GE.U32.AND.EX P0, PT, R24, UR5, PT, P0 ;  /* 0x0000000518007c0c */ /* 0x000fda000bf06100 */
[----:B------:R-:W-:Y:S05]  /*3b50*/  @P0 BRA `(.L_x_19) ;  /* 0x0000000000400947 */ /* 0x000fea0003800000 */
[----:B------:R-:W-:Y:S01]  /*3b60*/  MOV R2, 0x18 ;  /* 0x0000001800027802 */ /* 0x000fe20000000f00 */
[----:B------:R-:W0:Y:S01]  /*3b70*/  LDCU.64 UR4, c[0x4][0x8] ;  /* 0x01000100ff0477ac */ /* 0x000e220008000a00 */
[----:B------:R-:W-:Y:S01]  /*3b80*/  IMAD.MOV.U32 R8, RZ, RZ, 0xe3 ;  /* 0x000000e3ff087424 */ /* 0x000fe200078e00ff */
[----:B------:R-:W-:Y:S01]  /*3b90*/  MOV R13, RZ ;  /* 0x000000ff000d7202 */ /* 0x000fe20000000f00 */
[----:B------:R-:W-:Y:S01]  /*3ba0*/  IMAD.MOV.U32 R12, RZ, RZ, 0x1 ;  /* 0x00000001ff0c7424 */ /* 0x000fe200078e00ff */
[----:B------:R-:W1:Y:S01]  /*3bb0*/  LDCU.64 UR6, c[0x4][0x10] ;  /* 0x01000200ff0677ac */ /* 0x000e620008000a00 */
[----:B------:R-:W2:Y:S01]  /*3bc0*/  LDC.64 R2, c[0x4][R2] ;  /* 0x0100000002027b82 */ /* 0x000ea20000000a00 */
[----:B------:R-:W3:Y:S01]  /*3bd0*/  LDCU.64 UR8, c[0x4][URZ] ;  /* 0x01000000ff0877ac */ /* 0x000ee20008000a00 */
[----:B0-----:R-:W-:Y:S01]  /*3be0*/  MOV R4, UR4 ;  /* 0x0000000400047c02 */ /* 0x001fe20008000f00 */
[----:B------:R-:W-:Y:S02]  /*3bf0*/  IMAD.U32 R5, RZ, RZ, UR5 ;  /* 0x00000005ff057e24 */ /* 0x000fe4000f8e00ff */
[----:B-1----:R-:W-:-:S02]  /*3c00*/  IMAD.U32 R6, RZ, RZ, UR6 ;  /* 0x00000006ff067e24 */ /* 0x002fc4000f8e00ff */
[----:B------:R-:W-:Y:S01]  /*3c10*/  IMAD.U32 R7, RZ, RZ, UR7 ;  /* 0x00000007ff077e24 */ /* 0x000fe2000f8e00ff */
[----:B---3--:R-:W-:Y:S01]  /*3c20*/  MOV R10, UR8 ;  /* 0x00000008000a7c02 */ /* 0x008fe20008000f00 */
[----:B------:R-:W-:-:S07]  /*3c30*/  IMAD.U32 R11, RZ, RZ, UR9 ;  /* 0x00000009ff0b7e24 */ /* 0x000fce000f8e00ff */
[----:B------:R-:W-:-:S07]  /*3c40*/  LEPC R20, `(.L_x_19) ;  /* 0x000000001014794e */ /* 0x000fce0000000000 */
[----:B--2---:R-:W-:Y:S05]  /*3c50*/  CALL.ABS.NOINC R2 ;  /* 0x0000000002007343 */ /* 0x004fea0003c00000 */
.L_x_19:
[----:B------:R-:W-:Y:S05]  /*3c60*/  BSYNC.RECONVERGENT B6 ;  /* 0x0000000000067941 */ /* 0x000fea0003800200 */
.L_x_18:
[----:B------:R0:W-:Y:S01]  /*3c70*/  STG.E desc[UR36][R26.64], R67 ;  /* 0x000000431a007986 */ /* 0x0001e2000c101924 */
[----:B------:R-:W-:Y:S01]  /*3c80*/  ISETP.NE.AND P6, PT, R22, RZ, PT ;  /* 0x000000ff1600720c */ /* 0x000fe20003fc5270 */
[----:B------:R-:W-:Y:S01]  /*3c90*/  BSSY.RECONVERGENT B0, `(.L_x_20) ;  /* 0x0000024000007945 */ /* 0x000fe20003800200 */
[----:B------:R-:W-:-:S11]  /*3ca0*/  IMAD.MOV.U32 R2, RZ, RZ, RZ ;  /* 0x000000ffff027224 */ /* 0x000fd600078e00ff */
[----:B0-----:R-:W-:Y:S05]  /*3cb0*/  @!P6 BRA `(.L_x_21) ;  /* 0x000000000084e947 */ /* 0x001fea0003800000 */
[----:B------:R-:W-:Y:S02]  /*3cc0*/  ISETP.NE.AND P4, PT, R18, RZ, PT ;  /* 0x000000ff1200720c */ /* 0x000fe40003f85270 */
[----:B------:R-:W-:Y:S02]  /*3cd0*/  ISETP.NE.AND P6, PT, R16, RZ, PT ;  /* 0x000000ff1000720c */ /* 0x000fe40003fc5270 */
[----:B------:R-:W-:Y:S02]  /*3ce0*/  ISETP.NE.AND P3, PT, R19, RZ, PT ;  /* 0x000000ff1300720c */ /* 0x000fe40003f65270 */
[----:B------:R-:W-:-:S07]  /*3cf0*/  ISETP.NE.AND P5, PT, R17, RZ, PT ;  /* 0x000000ff1100720c */ /* 0x000fce0003fa5270 */
[CC--:B------:R-:W-:Y:S02]  /*3d00*/  @P4 IADD3 R0, P0, PT, R32.reuse, R65.reuse, RZ ;  /* 0x0000004120004210 */ /* 0x0c0fe40007f1e0ff */
[----:B------:R-:W-:-:S03]  /*3d10*/  @P6 IADD3 R2, P1, PT, R32, R65, RZ ;  /* 0x0000004120026210 */ /* 0x000fc60007f3e0ff */
[--C-:B------:R-:W-:Y:S01]  /*3d20*/  @P4 IMAD.X R7, RZ, RZ, R33.reuse, P0 ;  /* 0x000000ffff074224 */ /* 0x100fe200000e0621 */
[----:B------:R-:W-:Y:S01]  /*3d30*/  @P3 IADD3 R4, P0, PT, R36, R39, RZ ;  /* 0x0000002724043210 */ /* 0x000fe20007f1e0ff */
[C---:B------:R-:W-:Y:S02]  /*3d40*/  @P4 IMAD.SHL.U32 R6, R0.reuse, 0x4, RZ ;  /* 0x0000000400064824 */ /* 0x040fe400078e00ff */
[----:B------:R-:W-:Y:S01]  /*3d50*/  @P6 IMAD.X R3, RZ, RZ, R33, P1 ;  /* 0x000000ffff036224 */ /* 0x000fe200008e0621 */
[----:B------:R-:W-:Y:S01]  /*3d60*/  @P4 SHF.L.U64.HI R7, R0, 0x2, R7 ;  /* 0x0000000200074819 */ /* 0x000fe20000010207 */
[----:B------:R-:W-:Y:S01]  /*3d70*/  @P3 IMAD.X R5, R37, 0x1, R29, P0 ;  /* 0x0000000125053824 */ /* 0x000fe200000e061d */
[----:B------:R-:W-:Y:S02]  /*3d80*/  MOV R0, RZ ;  /* 0x000000ff00007202 */ /* 0x000fe40000000f00 */
[----:B------:R-:W-:Y:S01]  /*3d90*/  @P6 SHF.L.U64.HI R3, R2, 0x2, R3 ;  /* 0x0000000202036819 */ /* 0x000fe20000010203 */
[----:B------:R-:W-:Y:S01]  /*3da0*/  @P4 IMAD.WIDE R6, R48, 0x4, R6 ;  /* 0x0000000430064825 */ /* 0x000fe200078e0206 */
[----:B------:R-:W-:-:S02]  /*3db0*/  CS2R R12, SRZ ;  /* 0x00000000000c7805 */ /* 0x000fc4000001ff00 */
[----:B------:R-:W2:Y:S01]  /*3dc0*/  @P3 LDG.E R0, desc[UR36][R4.64] ;  /* 0x0000002404003981 */ /* 0x000ea2000c1e1900 */
[----:B------:R-:W-:Y:S01]  /*3dd0*/  @P6 IMAD.SHL.U32 R2, R2, 0x4, RZ ;  /* 0x0000000402026824 */ /* 0x000fe200078e00ff */
[----:B------:R-:W-:-:S03]  /*3de0*/  @P4 IADD3 R6, P0, PT, R6, R39, RZ ;  /* 0x0000002706064210 */ /* 0x000fc60007f1e0ff */
[----:B------:R-:W-:Y:S01]  /*3df0*/  @P6 IMAD.WIDE R2, R41, 0x4, R2 ;  /* 0x0000000429026825 */ /* 0x000fe200078e0202 */
[----:B------:R-:W-:Y:S02]  /*3e00*/  @P4 IADD3.X R7, PT, PT, R7, R29, RZ, P0, !PT ;  /* 0x0000001d07074210 */ /* 0x000fe400007fe4ff */
[-C--:B------:R-:W-:Y:S02]  /*3e10*/  @P5 IADD3 R8, P0, PT, R34, R39.reuse, RZ ;  /* 0x0000002722085210 */ /* 0x080fe40007f1e0ff */
[----:B------:R-:W-:Y:S01]  /*3e20*/  @P6 IADD3 R10, P1, PT, R2, R39, RZ ;  /* 0x00000027020a6210 */ /* 0x000fe20007f3e0ff */
[----:B------:R-:W3:Y:S02]  /*3e30*/  @P4 LDG.E R13, desc[UR36][R6.64] ;  /* 0x00000024060d4981 */ /* 0x000ee4000c1e1900 */
[--C-:B------:R-:W-:Y:S02]  /*3e40*/  @P5 IMAD.X R9, R35, 0x1, R29.reuse, P0 ;  /* 0x0000000123095824 */ /* 0x100fe400000e061d */
[----:B------:R-:W-:-:S02]  /*3e50*/  @P6 IMAD.X R11, R3, 0x1, R29, P1 ;  /* 0x00000001030b6824 */ /* 0x000fc400008e061d */
[----:B------:R-:W-:Y:S01]  /*3e60*/  IMAD.MOV.U32 R3, RZ, RZ, RZ ;  /* 0x000000ffff037224 */ /* 0x000fe200078e00ff */
[----:B------:R-:W4:Y:S05]  /*3e70*/  @P5 LDG.E R12, desc[UR36][R8.64] ;  /* 0x00000024080c5981 */ /* 0x000f2a000c1e1900 */
[----:B------:R-:W5:Y:S01]  /*3e80*/  @P6 LDG.E R3, desc[UR36][R10.64] ;  /* 0x000000240a036981 */ /* 0x000f62000c1e1900 */
[----:B--2---:R-:W-:-:S04]  /*3e90*/  FMUL R5, R45, R0 ;  /* 0x000000002d057220 */ /* 0x004fc80000400000 */
[----:B---3--:R-:W-:-:S04]  /*3ea0*/  FFMA R0, R44, R13, R5 ;  /* 0x0000000d2c007223 */ /* 0x008fc80000000005 */
[----:B----4-:R-:W-:-:S04]  /*3eb0*/  FFMA R5, R43, R12, R0 ;  /* 0x0000000c2b057223 */ /* 0x010fc80000000000 */
[----:B-----5:R-:W-:-:S07]  /*3ec0*/  FFMA R2, R46, R3, R5 ;  /* 0x000000032e027223 */ /* 0x020fce0000000005 */
.L_x_21:
[----:B------:R-:W-:Y:S05]  /*3ed0*/  BSYNC.RECONVERGENT B0 ;  /* 0x0000000000007941 */ /* 0x000fea0003800200 */
.L_x_20:
[----:B------:R-:W0:Y:S01]  /*3ee0*/  LDCU.64 UR4, c[0x0][0x388] ;  /* 0x00007100ff0477ac */ /* 0x000e220008000a00 */
[----:B------:R-:W-:Y:S01]  /*3ef0*/  SHF.L.U32 R0, R65, 0x2, RZ ;  /* 0x0000000241007819 */ /* 0x000fe200000006ff */
[----:B------:R-:W-:Y:S01]  /*3f00*/  BSSY.RECONVERGENT B6, `(.L_x_22) ;  /* 0x0000017000067945 */ /* 0x000fe20003800200 */
[----:B------:R-:W-:Y:S02]  /*3f10*/  SHF.R.U32.HI R3, RZ, 0x1e, R65 ;  /* 0x0000001eff037819 */ /* 0x000fe40000011641 */
[----:B------:R-:W-:-:S05]  /*3f20*/  IADD3 R0, P0, PT, R0, R25, RZ ;  /* 0x0000001900007210 */ /* 0x000fca0007f1e0ff */
[----:B------:R-:W-:Y:S01]  /*3f30*/  IMAD.X R3, R3, 0x1, R24, P0 ;  /* 0x0000000103037824 */ /* 0x000fe200000e0618 */
[----:B0-----:R-:W-:-:S04]  /*3f40*/  ISETP.GE.U32.AND P0, PT, R0, UR4, PT ;  /* 0x0000000400007c0c */ /* 0x001fc8000bf06070 */
[----:B------:R-:W-:-:S13]  /*3f50*/  ISETP.GE.U32.AND.EX P0, PT, R3, UR5, PT, P0 ;  /* 0x0000000503007c0c */ /* 0x000fda000bf06100 */
[----:B------:R-:W-:Y:S05]  /*3f60*/  @P0 BRA `(.L_x_23) ;  /* 0x0000000000400947 */ /* 0x000fea0003800000 */
[----:B------:R-:W-:Y:S01]  /*3f70*/  MOV R14, 0x18 ;  /* 0x00000018000e7802 */ /* 0x000fe20000000f00 */
[----:B------:R-:W0:Y:S01]  /*3f80*/  LDCU.64 UR4, c[0x4][0x8] ;  /* 0x01000100ff0477ac */ /* 0x000e220008000a00 */
[----:B------:R-:W-:Y:S01]  /*3f90*/  MOV R8, 0xe3 ;  /* 0x000000e300087802 */ /* 0x000fe20000000f00 */
[----:B------:R-:W-:Y:S01]  /*3fa0*/  IMAD.MOV.U32 R12, RZ, RZ, 0x1 ;  /* 0x00000001ff0c7424 */ /* 0x000fe200078e00ff */
[----:B------:R-:W1:Y:S02]  /*3fb0*/  LDCU.64 UR6, c[0x4][0x10] ;  /* 0x01000200ff0677ac */ /* 0x000e640008000a00 */
[----:B------:R-:W2:Y:S01]  /*3fc0*/  LDC.64 R14, c[0x4][R14] ;  /* 0x010000000e0e7b82 */ /* 0x000ea20000000a00 */
[----:B------:R-:W-:Y:S01]  /*3fd0*/  IMAD.MOV.U32 R13, RZ, RZ, RZ ;  /* 0x000000ffff0d7224 */ /* 0x000fe200078e00ff */
[----:B------:R-:W3:Y:S01]  /*3fe0*/  LDCU.64 UR8, c[0x4][URZ] ;  /* 0x01000000ff0877ac */ /* 0x000ee20008000a00 */
[----:B0-----:R-:W-:Y:S02]  /*3ff0*/  IMAD.U32 R4, RZ, RZ, UR4 ;  /* 0x00000004ff047e24 */ /* 0x001fe4000f8e00ff */
[----:B------:R-:W-:Y:S01]  /*4000*/  IMAD.U32 R5, RZ, RZ, UR5 ;  /* 0x00000005ff057e24 */ /* 0x000fe2000f8e00ff */
[----:B-1----:R-:W-:Y:S01]  /*4010*/  MOV R6, UR6 ;  /* 0x0000000600067c02 */ /* 0x002fe20008000f00 */
[----:B------:R-:W-:-:S02]  /*4020*/  IMAD.U32 R7, RZ, RZ, UR7 ;  /* 0x00000007ff077e24 */ /* 0x000fc4000f8e00ff */
[----:B---3--:R-:W-:Y:S02]  /*4030*/  IMAD.U32 R10, RZ, RZ, UR8 ;  /* 0x00000008ff0a7e24 */ /* 0x008fe4000f8e00ff */
[----:B------:R-:W-:-:S07]  /*4040*/  IMAD.U32 R11, RZ, RZ, UR9 ;  /* 0x00000009ff0b7e24 */ /* 0x000fce000f8e00ff */
[----:B------:R-:W-:-:S07]  /*4050*/  LEPC R20, `(.L_x_23) ;  /* 0x000000001014794e */ /* 0x000fce0000000000 */
[----:B--2---:R-:W-:Y:S05]  /*4060*/  CALL.ABS.NOINC R14 ;  /* 0x000000000e007343 */ /* 0x004fea0003c00000 */
.L_x_23:
[----:B------:R-:W-:Y:S05]  /*4070*/  BSYNC.RECONVERGENT B6 ;  /* 0x0000000000067941 */ /* 0x000fea0003800200 */
.L_x_22:
[----:B------:R-:W-:Y:S01]  /*4080*/  IMAD.SHL.U32 R5, R65, 0x4, RZ ;  /* 0x0000000441057824 */ /* 0x000fe200078e00ff */
[----:B------:R-:W-:Y:S01]  /*4090*/  SHF.R.U32.HI R0, RZ, 0x1e, R65 ;  /* 0x0000001eff007819 */ /* 0x000fe20000011641 */
[----:B------:R-:W-:Y:S01]  /*40a0*/  BSSY.RECONVERGENT B0, `(.L_x_24) ;  /* 0x000002d000007945 */ /* 0x000fe20003800200 */
[----:B------:R-:W-:Y:S01]  /*40b0*/  ISETP.NE.AND P6, PT, R22, RZ, PT ;  /* 0x000000ff1600720c */ /* 0x000fe20003fc5270 */
[----:B------:R-:W-:Y:S01]  /*40c0*/  IMAD.MOV.U32 R67, RZ, RZ, RZ ;  /* 0x000000ffff437224 */ /* 0x000fe200078e00ff */
[----:B------:R-:W-:-:S04]  /*40d0*/  IADD3 R4, P0, PT, R5, R26, RZ ;  /* 0x0000001a05047210 */ /* 0x000fc80007f1e0ff */
[----:B------:R-:W-:-:S05]  /*40e0*/  IADD3.X R5, PT, PT, R0, R27, RZ, P0, !PT ;  /* 0x0000001b00057210 */ /* 0x000fca00007fe4ff */
[----:B------:R0:W-:Y:S02]  /*40f0*/  STG.E desc[UR36][R4.64], R2 ;  /* 0x0000000204007986 */ /* 0x0001e4000c101924 */
[----:B------:R-:W-:Y:S05]  /*4100*/  @!P6 BRA `(.L_x_25) ;  /* 0x000000000098e947 */ /* 0x000fea0003800000 */
[----:B------:R-:W-:Y:S01]  /*4110*/  ISETP.NE.AND P4, PT, R18, RZ, PT ;  /* 0x000000ff1200720c */ /* 0x000fe20003f85270 */
[----:B------:R-:W-:Y:S01]  /*4120*/  IMAD.MOV.U32 R0, RZ, RZ, RZ ;  /* 0x000000ffff007224 */ /* 0x000fe200078e00ff */
[----:B------:R-:W-:Y:S02]  /*4130*/  ISETP.NE.AND P5, PT, R17, RZ, PT ;  /* 0x000000ff1100720c */ /* 0x000fe40003fa5270 */
[----:B------:R-:W-:Y:S02]  /*4140*/  ISETP.NE.AND P3, PT, R19, RZ, PT ;  /* 0x000000ff1300720c */ /* 0x000fe40003f65270 */
[----:B------:R-:W-:-:S07]  /*4150*/  ISETP.NE.AND P6, PT, R16, RZ, PT ;  /* 0x000000ff1000720c */ /* 0x000fce0003fc5270 */
[--C-:B0-----:R-:W-:Y:S01]  /*4160*/  @P4 SHF.R.U32.HI R5, RZ, 0x1d, R65.reuse ;  /* 0x0000001dff054819 */ /* 0x101fe20000011641 */
[C---:B------:R-:W-:Y:S01]  /*4170*/  @P4 IMAD.SHL.U32 R4, R65.reuse, 0x8, RZ ;  /* 0x0000000841044824 */ /* 0x040fe200078e00ff */
[----:B------:R-:W-:Y:S01]  /*4180*/  @P5 SHF.R.U32.HI R9, RZ, 0x1d, R65 ;  /* 0x0000001dff095819 */ /* 0x000fe20000011641 */
[----:B------:R-:W-:Y:S01]  /*4190*/  @P5 IMAD.SHL.U32 R8, R65, 0x8, RZ ;  /* 0x0000000841085824 */ /* 0x000fe200078e00ff */
[----:B------:R-:W-:Y:S01]  /*41a0*/  @P3 IADD3 R2, P1, PT, R39, R40, RZ ;  /* 0x0000002827023210 */ /* 0x000fe20007f3e0ff */
[----:B------:R-:W-:Y:S01]  /*41b0*/  @P4 IMAD.WIDE R4, R48, 0x4, R4 ;  /* 0x0000000430044825 */ /* 0x000fe200078e0204 */
[----:B------:R-:W-:Y:S02]  /*41c0*/  @P6 SHF.L.U32 R6, R65, 0x3, RZ ;  /* 0x0000000341066819 */ /* 0x000fe400000006ff */
[----:B------:R-:W-:Y:S01]  /*41d0*/  @P6 SHF.R.U32.HI R7, RZ, 0x1d, R65 ;  /* 0x0000001dff076819 */ /* 0x000fe20000011641 */
[----:B------:R-:W-:Y:S01]  /*41e0*/  @P5 IMAD.WIDE R8, R47, 0x4, R8 ;  /* 0x000000042f085825 */ /* 0x000fe200078e0208 */
[----:B------:R-:W-:-:S03]  /*41f0*/  @P4 LEA R4, P0, R32, R4, 0x2 ;  /* 0x0000000420044211 */ /* 0x000fc600078010ff */
[----:B------:R-:W-:Y:S01]  /*4200*/  @P3 IMAD.X R3, R29, 0x1, R38, P1 ;  /* 0x000000011d033824 */ /* 0x000fe200008e0626 */
[C---:B------:R-:W-:Y:S01]  /*4210*/  @P4 LEA.HI.X R10, R32.reuse, R5, R33, 0x2, P0 ;  /* 0x00000005200a4211 */ /* 0x040fe200000f1421 */
[----:B------:R-:W-:Y:S01]  /*4220*/  @P6 IMAD.WIDE R6, R41, 0x4, R6 ;  /* 0x0000000429066825 */ /* 0x000fe200078e0206 */
[----:B------:R-:W-:Y:S02]  /*4230*/  @P4 IADD3 R4, P1, PT, R39, R4, RZ ;  /* 0x0000000427044210 */ /* 0x000fe40007f3e0ff */
[C---:B------:R-:W-:Y:S01]  /*4240*/  @P5 LEA R8, P0, R32.reuse, R8, 0x2 ;  /* 0x0000000820085211 */ /* 0x040fe200078010ff */
[----:B------:R-:W2:Y:S02]  /*4250*/  @P3 LDG.E R0, desc[UR36][R2.64] ;  /* 0x0000002402003981 */ /* 0x000ea4000c1e1900 */
[----:B------:R-:W-:Y:S01]  /*4260*/  @P4 IMAD.X R5, R29, 0x1, R10, P1 ;  /* 0x000000011d054824 */ /* 0x000fe200008e060a */
[----:B------:R-:W-:Y:S02]  /*4270*/  @P5 LEA.HI.X R14, R32, R9, R33, 0x2, P0 ;  /* 0x00000009200e5211 */ /* 0x000fe400000f1421 */
[----:B------:R-:W-:-:S02]  /*4280*/  CS2R R10, SRZ ;  /* 0x00000000000a7805 */ /* 0x000fc4000001ff00 */
[----:B------:R-:W-:Y:S02]  /*4290*/  @P5 IADD3 R8, P0, PT, R39, R8, RZ ;  /* 0x0000000827085210 */ /* 0x000fe40007f1e0ff */
[C---:B------:R-:W-:Y:S02]  /*42a0*/  @P6 LEA R6, P1, R32.reuse, R6, 0x2 ;  /* 0x0000000620066211 */ /* 0x040fe400078210ff */
[----:B------:R-:W-:Y:S01]  /*42b0*/  @P5 IADD3.X R9, PT, PT, R29, R14, RZ, P0, !PT ;  /* 0x0000000e1d095210 */ /* 0x000fe200007fe4ff */
[----:B------:R-:W3:Y:S01]  /*42c0*/  @P4 LDG.E R11, desc[UR36][R4.64] ;  /* 0x00000024040b4981 */ /* 0x000ee2000c1e1900 */
[----:B------:R-:W-:Y:S02]  /*42d0*/  @P6 LEA.HI.X R12, R32, R7, R33, 0x2, P1 ;  /* 0x00000007200c6211 */ /* 0x000fe400008f1421 */
[----:B------:R-:W-:Y:S01]  /*42e0*/  @P6 IADD3 R6, P0, PT, R39, R6, RZ ;  /* 0x0000000627066210 */ /* 0x000fe20007f1e0ff */
[----:B------:R-:W-:Y:S01]  /*42f0*/  IMAD.MOV.U32 R67, RZ, RZ, RZ ;  /* 0x000000ffff437224 */ /* 0x000fe200078e00ff */
[----:B------:R-:W4:Y:S03]  /*4300*/  @P5 LDG.E R10, desc[UR36][R8.64] ;  /* 0x00000024080a5981 */ /* 0x000f26000c1e1900 */
[----:B------:R-:W-:-:S05]  /*4310*/  @P6 IMAD.X R7, R29, 0x1, R12, P0 ;  /* 0x000000011d076824 */ /* 0x000fca00000e060c */
[----:B------:R-:W5:Y:S01]  /*4320*/  @P6 LDG.E R67, desc[UR36][R6.64] ;  /* 0x0000002406436981 */ /* 0x000f62000c1e1900 */
[----:B--2---:R-:W-:-:S04]  /*4330*/  FMUL R3, R45, R0 ;  /* 0x000000002d037220 */ /* 0x004fc80000400000 */
[----:B---3--:R-:W-:-:S04]  /*4340*/  FFMA R0, R44, R11, R3 ;  /* 0x0000000b2c007223 */ /* 0x008fc80000000003 */
[----:B----4-:R-:W-:-:S04]  /*4350*/  FFMA R3, R43, R10, R0 ;  /* 0x0000000a2b037223 */ /* 0x010fc80000000000 */
[----:B-----5:R-:W-:-:S07]  /*4360*/  FFMA R67, R46, R67, R3 ;  /* 0x000000432e437223 */ /* 0x020fce0000000003 */
.L_x_25:
[----:B------:R-:W-:Y:S05]  /*4370*/  BSYNC.RECONVERGENT B0 ;  /* 0x0000000000007941 */ /* 0x000fea0003800200 */
.L_x_24:
[----:B------:R-:W1:Y:S01]  /*4380*/  LDCU.64 UR4, c[0x0][0x388] ;  /* 0x00007100ff0477ac */ /* 0x000e620008000a00 */
[C---:B------:R-:W-:Y:S01]  /*4390*/  LEA R0, P0, R65.reuse, R25, 0x3 ;  /* 0x0000001941007211 */ /* 0x040fe200078018ff */
[----:B------:R-:W-:Y:S03]  /*43a0*/  BSSY.RECONVERGENT B6, `(.L_x_26) ;  /* 0x0000015000067945 */ /* 0x000fe60003800200 */
[----:B0-----:R-:W-:Y:S02]  /*43b0*/  LEA.HI.X R2, R65, R24, RZ, 0x3, P0 ;  /* 0x0000001841027211 */ /* 0x001fe400000f1cff */
[----:B-1----:R-:W-:-:S04]  /*43c0*/  ISETP.GE.U32.AND P0, PT, R0, UR4, PT ;  /* 0x0000000400007c0c */ /* 0x002fc8000bf06070 */
[----:B------:R-:W-:-:S13]  /*43d0*/  ISETP.GE.U32.AND.EX P0, PT, R2, UR5, PT, P0 ;  /* 0x0000000502007c0c */ /* 0x000fda000bf06100 */
[----:B------:R-:W-:Y:S05]  /*43e0*/  @P0 BRA `(.L_x_27) ;  /* 0x0000000000400947 */ /* 0x000fea0003800000 */
[----:B------:R-:W-:Y:S01]  /*43f0*/  MOV R2, 0x18 ;  /* 0x0000001800027802 */ /* 0x000fe20000000f00 */
[----:B------:R-:W0:Y:S01]  /*4400*/  LDCU.64 UR4, c[0x4][0x8] ;  /* 0x01000100ff0477ac */ /* 0x000e220008000a00 */
[----:B------:R-:W-:Y:S02]  /*4410*/  IMAD.MOV.U32 R8, RZ, RZ, 0xe3 ;  /* 0x000000e3ff087424 */ /* 0x000fe400078e00ff */
[----:B------:R-:W-:Y:S01]  /*4420*/  IMAD.MOV.U32 R12, RZ, RZ, 0x1 ;  /* 0x00000001ff0c7424 */ /* 0x000fe200078e00ff */
[----:B------:R-:W1:Y:S01]  /*4430*/  LDCU.64 UR6, c[0x4][0x10] ;  /* 0x01000200ff0677ac */ /* 0x000e620008000a00 */
[----:B------:R-:W2:Y:S01]  /*4440*/  LDC.64 R2, c[0x4][R2] ;  /* 0x0100000002027b82 */ /* 0x000ea20000000a00 */
[----:B------:R-:W-:Y:S01]  /*4450*/  IMAD.MOV.U32 R13, RZ, RZ, RZ ;  /* 0x000000ffff0d7224 */ /* 0x000fe200078e00ff */
[----:B------:R-:W3:Y:S01]  /*4460*/  LDCU.64 UR8, c[0x4][URZ] ;  /* 0x01000000ff0877ac */ /* 0x000ee20008000a00 */
[----:B0-----:R-:W-:Y:S01]  /*4470*/  IMAD.U32 R4, RZ, RZ, UR4 ;  /* 0x00000004ff047e24 */ /* 0x001fe2000f8e00ff */
[----:B------:R-:W-:Y:S01]  /*4480*/  MOV R5, UR5 ;  /* 0x0000000500057c02 */ /* 0x000fe20008000f00 */
[----:B-1----:R-:W-:-:S02]  /*4490*/  IMAD.U32 R6, RZ, RZ, UR6 ;  /* 0x00000006ff067e24 */ /* 0x002fc4000f8e00ff */
[----:B------:R-:W-:Y:S02]  /*44a0*/  IMAD.U32 R7, RZ, RZ, UR7 ;  /* 0x00000007ff077e24 */ /* 0x000fe4000f8e00ff */
[----:B---3--:R-:W-:Y:S01]  /*44b0*/  IMAD.U32 R10, RZ, RZ, UR8 ;  /* 0x00000008ff0a7e24 */ /* 0x008fe2000f8e00ff */
[----:B------:R-:W-:-:S07]  /*44c0*/  MOV R11, UR9 ;  /* 0x00000009000b7c02 */ /* 0x000fce0008000f00 */
[----:B------:R-:W-:-:S07]  /*44d0*/  LEPC R20, `(.L_x_27) ;  /* 0x000000001014794e */ /* 0x000fce0000000000 */
[----:B--2---:R-:W-:Y:S05]  /*44e0*/  CALL.ABS.NOINC R2 ;  /* 0x0000000002007343 */ /* 0x004fea0003c00000 */
.L_x_27:
[----:B------:R-:W-:Y:S05]  /*44f0*/  BSYNC.RECONVERGENT B6 ;  /* 0x0000000000067941 */ /* 0x000fea0003800200 */
.L_x_26:
[C---:B------:R-:W-:Y:S01]  /*4500*/  LEA R4, P0, R65.reuse, R26, 0x3 ;  /* 0x0000001a41047211 */ /* 0x040fe200078018ff */
[C---:B------:R-:W-:Y:S01]  /*4510*/  IMAD.WIDE.U32 R6, R65.reuse, 0xc, RZ ;  /* 0x0000000c41067825 */ /* 0x040fe200078e00ff */
[----:B------:R-:W-:Y:S01]  /*4520*/  ISETP.NE.AND P6, PT, R22, RZ, PT ;  /* 0x000000ff1600720c */ /* 0x000fe20003fc5270 */
[----:B------:R-:W-:Y:S01]  /*4530*/  UMOV UR4, URZ ;  /* 0x000000ff00047c82 */ /* 0x000fe20008000000 */
[----:B------:R-:W-:Y:S01]  /*4540*/  LEA.HI.X R5, R65, R27, RZ, 0x3, P0 ;  /* 0x0000001b41057211 */ /* 0x000fe200000f1cff */
[----:B------:R-:W-:Y:S01]  /*4550*/  VIADD R9, R7, UR4 ;  /* 0x0000000407097c36 */ /* 0x000fe20008000000 */
[----:B------:R-:W-:Y:S01]  /*4560*/  BSSY.RECONVERGENT B0, `(.L_x_28) ;  /* 0x0000029000007945 */ /* 0x000fe20003800200 */
[----:B------:R-:W-:Y:S02]  /*4570*/  MOV R2, RZ ;  /* 0x000000ff00027202 */ /* 0x000fe40000000f00 */
[----:B------:R0:W-:Y:S06]  /*4580*/  STG.E desc[UR36][R4.64], R67 ;  /* 0x0000004304007986 */ /* 0x0001ec000c101924 */
[----:B------:R-:W-:Y:S05]  /*4590*/  @!P6 BRA `(.L_x_29) ;  /* 0x000000000094e947 */ /* 0x000fea0003800000 */
[----:B------:R-:W-:Y:S01]  /*45a0*/  ISETP.NE.AND P3, PT, R18, RZ, PT ;  /* 0x000000ff1200720c */ /* 0x000fe20003f65270 */
[----:B------:R-:W-:Y:S01]  /*45b0*/  IMAD.MOV.U32 R8, RZ, RZ, R6 ;  /* 0x000000ffff087224 */ /* 0x000fe200078e0006 */
[----:B------:R-:W-:Y:S02]  /*45c0*/  ISETP.NE.AND P4, PT, R19, RZ, PT ;  /* 0x000000ff1300720c */ /* 0x000fe40003f85270 */
[----:B------:R-:W-:Y:S02]  /*45d0*/  ISETP.NE.AND P5, PT, R17, RZ, PT ;  /* 0x000000ff1100720c */ /* 0x000fe40003fa5270 */
[----:B------:R-:W-:Y:S02]  /*45e0*/  ISETP.NE.AND P6, PT, R16, RZ, PT ;  /* 0x000000ff1000720c */ /* 0x000fe40003fc5270 */
[----:B------:R-:W-:-:S05]  /*45f0*/  MOV R15, RZ ;  /* 0x000000ff000f7202 */ /* 0x000fca0000000f00 */
[----:B0-----:R-:W-:-:S04]  /*4600*/  @P3 IMAD.WIDE R4, R48, 0x4, R8 ;  /* 0x0000000430043825 */ /* 0x001fc800078e0208 */
[----:B------:R-:W-:Y:S01]  /*4610*/  @P4 IMAD.WIDE R2, R42, 0x4, R8 ;  /* 0x000000042a024825 */ /* 0x000fe200078e0208 */
[----:B------:R-:W-:-:S04]  /*4620*/  @P3 LEA R4, P0, R32, R4, 0x2 ;  /* 0x0000000420043211 */ /* 0x000fc800078010ff */
[C---:B------:R-:W-:Y:S02]  /*4630*/  @P3 LEA.HI.X R10, R32.reuse, R5, R33, 0x2, P0 ;  /* 0x00000005200a3211 */ /* 0x040fe400000f1421 */
[----:B------:R-:W-:Y:S02]  /*4640*/  @P3 IADD3 R4, P0, PT, R39, R4, RZ ;  /* 0x0000000427043210 */ /* 0x000fe40007f1e0ff */
[----:B------:R-:W-:-:S03]  /*4650*/  @P4 LEA R2, P1, R32, R2, 0x2 ;  /* 0x0000000220024211 */ /* 0x000fc600078210ff */
[----:B------:R-:W-:Y:S01]  /*4660*/  @P3 IMAD.X R5, R29, 0x1, R10, P0 ;  /* 0x000000011d053824 */ /* 0x000fe200000e060a */
[C---:B------:R-:W-:Y:S01]  /*4670*/  @P4 LEA.HI.X R0, R32.reuse, R3, R33, 0x2, P1 ;  /* 0x0000000320004211 */ /* 0x040fe200008f1421 */
[----:B------:R-:W-:Y:S01]  /*4680*/  @P5 IMAD.WIDE R10, R47, 0x4, R8 ;  /* 0x000000042f0a5825 */ /* 0x000fe200078e0208 */
[----:B------:R-:W-:Y:S02]  /*4690*/  @P4 IADD3 R2, P0, PT, R39, R2, RZ ;  /* 0x0000000227024210 */ /* 0x000fe40007f1e0ff */
[----:B------:R0:W2:Y:S03]  /*46a0*/  @P3 LDG.E R15, desc[UR36][R4.64] ;  /* 0x00000024040f3981 */ /* 0x0000a6000c1e1900 */
[----:B------:R-:W-:Y:S01]  /*46b0*/  @P4 IMAD.X R3, R29, 0x1, R0, P0 ;  /* 0x000000011d034824 */ /* 0x000fe200000e0600 */
[----:B------:R-:W-:Y:S01]  /*46c0*/  @P5 LEA R10, P0, R32, R10, 0x2 ;  /* 0x0000000a200a5211 */ /* 0x000fe200078010ff */
[----:B------:R-:W-:-:S03]  /*46d0*/  @P6 IMAD.WIDE R12, R41, 0x4, R8 ;  /* 0x00000004290c6825 */ /* 0x000fc600078e0208 */
[C---:B------:R-:W-:Y:S01]  /*46e0*/  @P5 LEA.HI.X R8, R32.reuse, R11, R33, 0x2, P0 ;  /* 0x0000000b20085211 */ /* 0x040fe200000f1421 */
[----:B------:R-:W-:Y:S01]  /*46f0*/  IMAD.MOV.U32 R0, RZ, RZ, RZ ;  /* 0x000000ffff007224 */ /* 0x000fe200078e00ff */
[----:B------:R-:W-:Y:S02]  /*4700*/  @P5 IADD3 R10, P0, PT, R39, R10, RZ ;  /* 0x0000000a270a5210 */ /* 0x000fe40007f1e0ff */
[----:B------:R-:W-:-:S03]  /*4710*/  @P6 LEA R12, P1, R32, R12, 0x2 ;  /* 0x0000000c200c6211 */ /* 0x000fc600078210ff */
[----:B------:R1:W3:Y:S01]  /*4720*/  @P4 LDG.E R0, desc[UR36][R2.64] ;  /* 0x0000002402004981 */ /* 0x0002e2000c1e1900 */
[----:B------:R-:W-:Y:S01]  /*4730*/  @P5 IMAD.X R11, R29, 0x1, R8, P0 ;  /* 0x000000011d0b5824 */ /* 0x000fe200000e0608 */
[----:B------:R-:W-:Y:S02]  /*4740*/  MOV R8, RZ ;  /* 0x000000ff00087202 */ /* 0x000fe40000000f00 */
[----:B------:R-:W-:Y:S02]  /*4750*/  @P6 LEA.HI.X R14, R32, R13, R33, 0x2, P1 ;  /* 0x0000000d200e6211 */ /* 0x000fe400008f1421 */
[----:B0-----:R-:W-:Y:S02]  /*4760*/  @P6 IADD3 R4, P0, PT, R39, R12, RZ ;  /* 0x0000000c27046210 */ /* 0x001fe40007f1e0ff */
[----:B------:R-:W4:Y:S01]  /*4770*/  @P5 LDG.E R8, desc[UR36][R10.64] ;  /* 0x000000240a085981 */ /* 0x000f22000c1e1900 */
[----:B-1----:R-:W-:Y:S02]  /*4780*/  IMAD.MOV.U32 R3, RZ, RZ, RZ ;  /* 0x000000ffff037224 */ /* 0x002fe400078e00ff */
[----:B------:R-:W-:-:S05]  /*4790*/  @P6 IMAD.X R5, R29, 0x1, R14, P0 ;  /* 0x000000011d056824 */ /* 0x000fca00000e060e */
[----:B------:R-:W5:Y:S01]  /*47a0*/  @P6 LDG.E R3, desc[UR36][R4.64] ;  /* 0x0000002404036981 */ /* 0x000f62000c1e1900 */
[----:B---3--:R-:W-:-:S04]  /*47b0*/  FMUL R13, R45, R0 ;  /* 0x000000002d0d7220 */ /* 0x008fc80000400000 */
[----:B--2---:R-:W-:-:S04]  /*47c0*/  FFMA R0, R44, R15, R13 ;  /* 0x0000000f2c007223 */ /* 0x004fc8000000000d */
[----:B----4-:R-:W-:-:S04]  /*47d0*/  FFMA R13, R43, R8, R0 ;  /* 0x000000082b0d7223 */ /* 0x010fc80000000000 */
[----:B-----5:R-:W-:-:S07]  /*47e0*/  FFMA R2, R46, R3, R13 ;  /* 0x000000032e027223 */ /* 0x020fce000000000d */
.L_x_29:
[----:B------:R-:W-:Y:S05]  /*47f0*/  BSYNC.RECONVERGENT B0 ;  /* 0x0000000000007941 */ /* 0x000fea0003800200 */
.L_x_28:
[----:B------:R-:W1:Y:S01]  /*4800*/  LDCU.64 UR4, c[0x0][0x388] ;  /* 0x00007100ff0477ac */ /* 0x000e620008000a00 */
[----:B------:R-:W-:Y:S01]  /*4810*/  IADD3 R6, P0, PT, R25, R6, RZ ;  /* 0x0000000619067210 */ /* 0x000fe20007f1e0ff */
[----:B------:R-:W-:Y:S04]  /*4820*/  BSSY.RECONVERGENT B6, `(.L_x_30) ;  /* 0x0000015000067945 */ /* 0x000fe80003800200 */
[----:B------:R-:W-:Y:S01]  /*4830*/  IMAD.X R9, R24, 0x1, R9, P0 ;  /* 0x0000000118097824 */ /* 0x000fe200000e0609 */
[----:B-1----:R-:W-:-:S04]  /*4840*/  ISETP.GE.U32.AND P0, PT, R6, UR4, PT ;  /* 0x0000000406007c0c */ /* 0x002fc8000bf06070 */
        /* <DEDUP_REMOVED lines=18> */
.L_x_31:
[----:B------:R-:W-:Y:S05]  /*4970*/  BSYNC.RECONVERGENT B6 ;  /* 0x0000000000067941 */ /* 0x000fea0003800200 */
.L_x_30:
[----:B0-----:R-:W-:Y:S01]  /*4980*/  IMAD.WIDE.U32 R4, R65, 0xc, RZ ;  /* 0x0000000c41047825 */ /* 0x001fe200078e00ff */
[----:B------:R-:W-:Y:S01]  /*4990*/  UMOV UR4, URZ ;  /* 0x000000ff00047c82 */ /* 0x000fe20008000000 */
[----:B------:R-:W-:Y:S02]  /*49a0*/  SHF.R.U32.HI R6, RZ, 0x1c, R65 ;  /* 0x0000001cff067819 */ /* 0x000fe40000011641 */
[----:B------:R-:W-:Y:S01]  /*49b0*/  VIADD R0, R5, UR4 ;  /* 0x0000000405007c36 */ /* 0x000fe20008000000 */
[----:B------:R-:W-:Y:S02]  /*49c0*/  IADD3 R4, P0, PT, R26, R4, RZ ;  /* 0x000000041a047210 */ /* 0x000fe40007f1e0ff */
[----:B------:R-:W-:-:S03]  /*49d0*/  IADD3 R28, P1, PT, R28, -0x4, RZ ;  /* 0xfffffffc1c1c7810 */ /* 0x000fc60007f3e0ff */
[----:B------:R-:W-:Y:S01]  /*49e0*/  IMAD.X R5, R27, 0x1, R0, P0 ;  /* 0x000000011b057824 */ /* 0x000fe200000e0600 */
[----:B------:R-:W-:Y:S01]  /*49f0*/  IADD3.X R23, PT, PT, R23, -0x1, RZ, P1, !PT ;  /* 0xffffffff17177810 */ /* 0x000fe20000ffe4ff */
[----:B------:R-:W-:-:S03]  /*4a00*/  IMAD.SHL.U32 R0, R65, 0x10, RZ ;  /* 0x0000001041007824 */ /* 0x000fc600078e00ff */
[----:B------:R0:W-:Y:S02]  /*4a10*/  STG.E desc[UR36][R4.64], R2 ;  /* 0x0000000204007986 */ /* 0x0001e4000c101924 */
[C---:B------:R-:W-:Y:S02]  /*4a20*/  IADD3 R39, P0, PT, R0.reuse, R39, RZ ;  /* 0x0000002700277210 */ /* 0x040fe40007f1e0ff */
[----:B------:R-:W-:Y:S02]  /*4a30*/  IADD3 R25, P1, PT, R0, R25, RZ ;  /* 0x0000001900197210 */ /* 0x000fe40007f3e0ff */
[----:B------:R-:W-:Y:S02]  /*4a40*/  IADD3.X R29, PT, PT, R6, R29, RZ, P0, !PT ;  /* 0x0000001d061d7210 */ /* 0x000fe400007fe4ff */
[----:B------:R-:W-:Y:S01]  /*4a50*/  ISETP.NE.U32.AND P0, PT, R28, RZ, PT ;  /* 0x000000ff1c00720c */ /* 0x000fe20003f05070 */
[----:B------:R-:W-:Y:S01]  /*4a60*/  IMAD.X R24, R6, 0x1, R24, P1 ;  /* 0x0000000106187824 */ /* 0x000fe200008e0618 */
[----:B------:R-:W-:-:S02]  /*4a70*/  IADD3 R26, P1, PT, R0, R26, RZ ;  /* 0x0000001a001a7210 */ /* 0x000fc40007f3e0ff */
[----:B------:R-:W-:-:S03]  /*4a80*/  ISETP.NE.AND.EX P0, PT, R23, RZ, PT, P0 ;  /* 0x000000ff1700720c */ /* 0x000fc60003f05300 */
[----:B------:R-:W-:-:S10]  /*4a90*/  IMAD.X R27, R6, 0x1, R27, P1 ;  /* 0x00000001061b7824 */ /* 0x000fd400008e061b */
[----:B0-----:R-:W-:Y:S05]  /*4aa0*/  @P0 BRA `(.L_x_32) ;  /* 0xffffffec00780947 */ /* 0x001fea000383ffff */
[----:B------:R-:W-:Y:S05]  /*4ab0*/  BSYNC.RECONVERGENT B7 ;  /* 0x0000000000077941 */ /* 0x000fea0003800200 */
.L_x_15:
[----:B------:R-:W-:-:S13]  /*4ac0*/  LOP3.LUT P0, R23, R63, 0x3, RZ, 0xc0, !PT ;  /* 0x000000033f177812 */ /* 0x000fda000780c0ff */
[----:B------:R-:W-:Y:S05]  /*4ad0*/  @!P0 BRA `(.L_x_14) ;  /* 0x0000000800d88947 */ /* 0x000fea0003800000 */
[----:B------:R-:W-:Y:S01]  /*4ae0*/  ISETP.NE.AND P1, PT, R22, RZ, PT ;  /* 0x000000ff1600720c */ /* 0x000fe20003f25270 */
[----:B------:R-:W-:Y:S01]  /*4af0*/  BSSY.RECONVERGENT B0, `(.L_x_33) ;  /* 0x000001c000007945 */ /* 0x000fe20003800200 */
[----:B------:R-:W-:-:S11]  /*4b00*/  IMAD.MOV.U32 R35, RZ, RZ, RZ ;  /* 0x000000ffff237224 */ /* 0x000fd600078e00ff */
[----:B------:R-:W-:Y:S05]  /*4b10*/  @!P1 BRA `(.L_x_34) ;  /* 0x0000000000649947 */ /* 0x000fea0003800000 */
[----:B------:R-:W0:Y:S01]  /*4b20*/  LDCU.64 UR4, c[0x0][0x390] ;  /* 0x00007200ff0477ac */ /* 0x000e220008000a00 */
[----:B------:R-:W-:Y:S01]  /*4b30*/  IMAD R3, R31, R65, RZ ;  /* 0x000000411f037224 */ /* 0x000fe200078e02ff */
[----:B------:R-:W-:Y:S01]  /*4b40*/  ISETP.NE.AND P4, PT, R19, RZ, PT ;  /* 0x000000ff1300720c */ /* 0x000fe20003f85270 */
[----:B------:R-:W-:Y:S01]  /*4b50*/  IMAD.WIDE.U32 R4, R65, R30, R32 ;  /* 0x0000001e41047225 */ /* 0x000fe200078e0020 */
[----:B------:R-:W-:Y:S02]  /*4b60*/  ISETP.NE.AND P3, PT, R18, RZ, PT ;  /* 0x000000ff1200720c */ /* 0x000fe40003f65270 */
[----:B------:R-:W-:Y:S02]  /*4b70*/  CS2R R10, SRZ ;  /* 0x00000000000a7805 */ /* 0x000fe4000001ff00 */
[----:B------:R-:W-:Y:S01]  /*4b80*/  ISETP.NE.AND P2, PT, R17, RZ, PT ;  /* 0x000000ff1100720c */ /* 0x000fe20003f45270 */
[----:B------:R-:W-:Y:S01]  /*4b90*/  IMAD.MOV.U32 R0, RZ, RZ, RZ ;  /* 0x000000ffff007224 */ /* 0x000fe200078e00ff */
[----:B------:R-:W-:-:S02]  /*4ba0*/  IADD3 R3, PT, PT, R5, R3, RZ ;  /* 0x0000000305037210 */ /* 0x000fc40007ffe0ff */
[----:B------:R-:W-:Y:S02]  /*4bb0*/  ISETP.NE.AND P1, PT, R16, RZ, PT ;  /* 0x000000ff1000720c */ /* 0x000fe40003f25270 */
[----:B0-----:R-:W-:-:S04]  /*4bc0*/  LEA R2, P0, R4, UR4, 0x2 ;  /* 0x0000000404027c11 */ /* 0x001fc8000f8010ff */
[----:B------:R-:W-:-:S03]  /*4bd0*/  LEA.HI.X R3, R4, UR5, R3, 0x2, P0 ;  /* 0x0000000504037c11 */ /* 0x000fc600080f1403 */
[----:B------:R-:W-:-:S04]  /*4be0*/  @P4 IMAD.WIDE R8, R42, 0x4, R2 ;  /* 0x000000042a084825 */ /* 0x000fc800078e0202 */
[--C-:B------:R-:W-:Y:S01]  /*4bf0*/  @P3 IMAD.WIDE R6, R48, 0x4, R2.reuse ;  /* 0x0000000430063825 */ /* 0x100fe200078e0202 */
[----:B------:R-:W2:Y:S03]  /*4c00*/  @P4 LDG.E R0, desc[UR36][R8.64] ;  /* 0x0000002408004981 */ /* 0x000ea6000c1e1900 */
[--C-:B------:R-:W-:Y:S01]  /*4c10*/  @P2 IMAD.WIDE R4, R47, 0x4, R2.reuse ;  /* 0x000000042f042825 */ /* 0x100fe200078e0202 */
[----:B------:R-:W3:Y:S03]  /*4c20*/  @P3 LDG.E R11, desc[UR36][R6.64] ;  /* 0x00000024060b3981 */ /* 0x000ee6000c1e1900 */
[----:B------:R-:W-:Y:S01]  /*4c30*/  IMAD.MOV.U32 R35, RZ, RZ, RZ ;  /* 0x000000ffff237224 */ /* 0x000fe200078e00ff */
[----:B------:R-:W4:Y:S01]  /*4c40*/  @P2 LDG.E R10, desc[UR36][R4.64] ;  /* 0x00000024040a2981 */ /* 0x000f22000c1e1900 */
[----:B------:R-:W-:-:S05]  /*4c50*/  @P1 IMAD.WIDE R2, R41, 0x4, R2 ;  /* 0x0000000429021825 */ /* 0x000fca00078e0202 */
[----:B------:R-:W5:Y:S01]  /*4c60*/  @P1 LDG.E R35, desc[UR36][R2.64] ;  /* 0x0000002402231981 */ /* 0x000f62000c1e1900 */
[----:B--2---:R-:W-:-:S04]  /*4c70*/  FMUL R13, R45, R0 ;  /* 0x000000002d0d7220 */ /* 0x004fc80000400000 */
[----:B---3--:R-:W-:-:S04]  /*4c80*/  FFMA R0, R44, R11, R13 ;  /* 0x0000000b2c007223 */ /* 0x008fc8000000000d */
[----:B----4-:R-:W-:-:S04]  /*4c90*/  FFMA R11, R43, R10, R0 ;  /* 0x0000000a2b0b7223 */ /* 0x010fc80000000000 */
[----:B-----5:R-:W-:-:S07]  /*4ca0*/  FFMA R35, R46, R35, R11 ;  /* 0x000000232e237223 */ /* 0x020fce000000000b */
.L_x_34:
[----:B------:R-:W-:Y:S05]  /*4cb0*/  BSYNC.RECONVERGENT B0 ;  /* 0x0000000000007941 */ /* 0x000fea0003800200 */
.L_x_33:
[----:B------:R-:W0:Y:S01]  /*4cc0*/  LDCU.64 UR4, c[0x0][0x388] ;  /* 0x00007100ff0477ac */ /* 0x000e220008000a00 */
[-C--:B------:R-:W-:Y:S01]  /*4cd0*/  IMAD.WIDE.U32 R24, R30, R65.reuse, RZ ;  /* 0x000000411e187225 */ /* 0x080fe200078e00ff */
[----:B------:R-:W-:Y:S03]  /*4ce0*/  BSSY.RECONVERGENT B6, `(.L_x_35) ;  /* 0x000001a000067945 */ /* 0x000fe60003800200 */
[----:B------:R-:W-:Y:S02]  /*4cf0*/  IMAD R29, R31, R65, RZ ;  /* 0x000000411f1d7224 */ /* 0x000fe400078e02ff */
[----:B------:R-:W-:-:S03]  /*4d00*/  IMAD.SHL.U32 R27, R24, 0x4, RZ ;  /* 0x00000004181b7824 */ /* 0x000fc600078e00ff */
[----:B------:R-:W-:Y:S02]  /*4d10*/  IADD3 R29, PT, PT, R29, R25, RZ ;  /* 0x000000191d1d7210 */ /* 0x000fe40007ffe0ff */
[----:B------:R-:W-:Y:S02]  /*4d20*/  IADD3 R28, P0, PT, R27, R56, RZ ;  /* 0x000000381b1c7210 */ /* 0x000fe40007f1e0ff */
[----:B------:R-:W-:-:S05]  /*4d30*/  SHF.L.U64.HI R34, R24, 0x2, R29 ;  /* 0x0000000218227819 */ /* 0x000fca000001021d */
        /* <DEDUP_REMOVED lines=20> */
.L_x_36:
[----:B------:R-:W-:Y:S05]  /*4e80*/  BSYNC.RECONVERGENT B6 ;  /* 0x0000000000067941 */ /* 0x000fea0003800200 */
.L_x_35:
[----:B------:R-:W-:-:S05]  /*4e90*/  IADD3 R26, P0, PT, R27, R54, RZ ;  /* 0x000000361b1a7210 */ /* 0x000fca0007f1e0ff */
[----:B------:R-:W-:Y:S01]  /*4ea0*/  IMAD.X R27, R34, 0x1, R53, P0 ;  /* 0x00000001221b7824 */ /* 0x000fe200000e0635 */
[----:B------:R-:W-:-:S04]  /*4eb0*/  ISETP.NE.AND P0, PT, R23, 0x1, PT ;  /* 0x000000011700780c */ /* 0x000fc80003f05270 */
[----:B------:R0:W-:Y:S09]  /*4ec0*/  STG.E desc[UR36][R26.64], R35 ;  /* 0x000000231a007986 */ /* 0x0001f2000c101924 */
[----:B------:R-:W-:Y:S05]  /*4ed0*/  @!P0 BRA `(.L_x_14) ;  /* 0x0000000400d88947 */ /* 0x000fea0003800000 */
[----:B------:R-:W-:Y:S01]  /*4ee0*/  ISETP.NE.AND P6, PT, R22, RZ, PT ;  /* 0x000000ff1600720c */ /* 0x000fe20003fc5270 */
[----:B------:R-:W-:Y:S01]  /*4ef0*/  BSSY.RECONVERGENT B0, `(.L_x_37) ;  /* 0x000001b000007945 */ /* 0x000fe20003800200 */
[----:B------:R-:W-:-:S11]  /*4f00*/  MOV R37, RZ ;  /* 0x000000ff00257202 */ /* 0x000fd60000000f00 */
[----:B------:R-:W-:Y:S05]  /*4f10*/  @!P6 BRA `(.L_x_38) ;  /* 0x000000000060e947 */ /* 0x000fea0003800000 */
[----:B------:R-:W1:Y:S01]  /*4f20*/  LDCU.64 UR4, c[0x0][0x390] ;  /* 0x00007200ff0477ac */ /* 0x000e620008000a00 */
[----:B------:R-:W-:Y:S02]  /*4f30*/  IADD3 R0, P0, P1, R32, R24, R65 ;  /* 0x0000001820007210 */ /* 0x000fe4000791e041 */
[----:B------:R-:W-:Y:S02]  /*4f40*/  CS2R R10, SRZ ;  /* 0x00000000000a7805 */ /* 0x000fe4000001ff00 */
[----:B------:R-:W-:Y:S02]  /*4f50*/  ISETP.NE.AND P3, PT, R19, RZ, PT ;  /* 0x000000ff1300720c */ /* 0x000fe40003f65270 */
[----:B------:R-:W-:Y:S02]  /*4f60*/  IADD3.X R3, PT, PT, R33, R29, RZ, P0, P1 ;  /* 0x0000001d21037210 */ /* 0x000fe400007e24ff */
[----:B------:R-:W-:Y:S02]  /*4f70*/  ISETP.NE.AND P4, PT, R18, RZ, PT ;  /* 0x000000ff1200720c */ /* 0x000fe40003f85270 */
[----:B------:R-:W-:-:S02]  /*4f80*/  ISETP.NE.AND P5, PT, R17, RZ, PT ;  /* 0x000000ff1100720c */ /* 0x000fc40003fa5270 */
[----:B------:R-:W-:Y:S02]  /*4f90*/  ISETP.NE.AND P6, PT, R16, RZ, PT ;  /* 0x000000ff1000720c */ /* 0x000fe40003fc5270 */
[----:B-1----:R-:W-:-:S04]  /*4fa0*/  LEA R2, P0, R0, UR4, 0x2 ;  /* 0x0000000400027c11 */ /* 0x002fc8000f8010ff */
[----:B------:R-:W-:Y:S01]  /*4fb0*/  LEA.HI.X R3, R0, UR5, R3, 0x2, P0 ;  /* 0x0000000500037c11 */ /* 0x000fe200080f1403 */
[----:B------:R-:W-:Y:S02]  /*4fc0*/  IMAD.MOV.U32 R0, RZ, RZ, RZ ;  /* 0x000000ffff007224 */ /* 0x000fe400078e00ff */
        /* <DEDUP_REMOVED lines=13> */
.L_x_38:
[----:B------:R-:W-:Y:S05]  /*50a0*/  BSYNC.RECONVERGENT B0 ;  /* 0x0000000000007941 */ /* 0x000fea0003800200 */
.L_x_37:
[----:B------:R-:W1:Y:S01]  /*50b0*/  LDCU.64 UR4, c[0x0][0x388] ;  /* 0x00007100ff0477ac */ /* 0x000e620008000a00 */
[----:B0-----:R-:W-:Y:S01]  /*50c0*/  IMAD.SHL.U32 R35, R65, 0x4, RZ ;  /* 0x0000000441237824 */ /* 0x001fe200078e00ff */
[----:B------:R-:W-:Y:S01]  /*50d0*/  SHF.R.U32.HI R31, RZ, 0x1e, R65 ;  /* 0x0000001eff1f7819 */ /* 0x000fe20000011641 */
[----:B------:R-:W-:Y:S03]  /*50e0*/  BSSY.RECONVERGENT B6, `(.L_x_39) ;  /* 0x0000016000067945 */ /* 0x000fe60003800200 */
[----:B------:R-:W-:-:S04]  /*50f0*/  IADD3 R28, P0, PT, R35, R28, RZ ;  /* 0x0000001c231c7210 */ /* 0x000fc80007f1e0ff */
[----:B------:R-:W-:Y:S02]  /*5100*/  IADD3.X R30, PT, PT, R31, R30, RZ, P0, !PT ;  /* 0x0000001e1f1e7210 */ /* 0x000fe400007fe4ff */
[----:B-1----:R-:W-:-:S04]  /*5110*/  ISETP.GE.U32.AND P0, PT, R28, UR4, PT ;  /* 0x000000041c007c0c */ /* 0x002fc8000bf06070 */
[----:B------:R-:W-:-:S13]  /*5120*/  ISETP.GE.U32.AND.EX P0, PT, R30, UR5, PT, P0 ;  /* 0x000000051e007c0c */ /* 0x000fda000bf06100 */
[----:B------:R-:W-:Y:S05]  /*5130*/  @P0 BRA `(.L_x_40) ;  /* 0x0000000000400947 */ /* 0x000fea0003800000 */
[----:B------:R-:W-:Y:S01]  /*5140*/  MOV R2, 0x18 ;  /* 0x0000001800027802 */ /* 0x000fe20000000f00 */
[----:B------:R-:W0:Y:S01]  /*5150*/  LDCU.64 UR4, c[0x4][0x8] ;  /* 0x01000100ff0477ac */ /* 0x000e220008000a00 */
[----:B------:R-:W-:Y:S01]  /*5160*/  IMAD.MOV.U32 R8, RZ, RZ, 0xe3 ;  /* 0x000000e3ff087424 */ /* 0x000fe200078e00ff */
[----:B------:R-:W-:Y:S01]  /*5170*/  MOV R12, 0x1 ;  /* 0x00000001000c7802 */ /* 0x000fe20000000f00 */
[----:B------:R-:W-:Y:S01]  /*5180*/  IMAD.MOV.U32 R13, RZ, RZ, RZ ;  /* 0x000000ffff0d7224 */ /* 0x000fe200078e00ff */
[----:B------:R-:W1:Y:S01]  /*5190*/  LDCU.64 UR6, c[0x4][0x10] ;  /* 0x01000200ff0677ac */ /* 0x000e620008000a00 */
[----:B------:R-:W2:Y:S01]  /*51a0*/  LDC.64 R2, c[0x4][R2] ;  /* 0x0100000002027b82 */ /* 0x000ea20000000a00 */
[----:B------:R-:W3:Y:S01]  /*51b0*/  LDCU.64 UR8, c[0x4][URZ] ;  /* 0x01000000ff0877ac */ /* 0x000ee20008000a00 */
[----:B0-----:R-:W-:Y:S02]  /*51c0*/  IMAD.U32 R4, RZ, RZ, UR4 ;  /* 0x00000004ff047e24 */ /* 0x001fe4000f8e00ff */
[----:B------:R-:W-:-:S02]  /*51d0*/  IMAD.U32 R5, RZ, RZ, UR5 ;  /* 0x00000005ff057e24 */ /* 0x000fc4000f8e00ff */
[----:B-1----:R-:W-:Y:S01]  /*51e0*/  IMAD.U32 R6, RZ, RZ, UR6 ;  /* 0x00000006ff067e24 */ /* 0x002fe2000f8e00ff */
[----:B------:R-:W-:Y:S01]  /*51f0*/  MOV R7, UR7 ;  /* 0x0000000700077c02 */ /* 0x000fe20008000f00 */
[----:B---3--:R-:W-:Y:S02]  /*5200*/  IMAD.U32 R10, RZ, RZ, UR8 ;  /* 0x00000008ff0a7e24 */ /* 0x008fe4000f8e00ff */
[----:B------:R-:W-:-:S07]  /*5210*/  IMAD.U32 R11, RZ, RZ, UR9 ;  /* 0x00000009ff0b7e24 */ /* 0x000fce000f8e00ff */
[----:B------:R-:W-:-:S07]  /*5220*/  LEPC R20, `(.L_x_40) ;  /* 0x000000001014794e */ /* 0x000fce0000000000 */
[----:B--2---:R-:W-:Y:S05]  /*5230*/  CALL.ABS.NOINC R2 ;  /* 0x0000000002007343 */ /* 0x004fea0003c00000 */
.L_x_40:
[----:B------:R-:W-:Y:S05]  /*5240*/  BSYNC.RECONVERGENT B6 ;  /* 0x0000000000067941 */ /* 0x000fea0003800200 */
.L_x_39:
[----:B------:R-:W-:-:S05]  /*5250*/  IADD3 R2, P0, PT, R35, R26, RZ ;  /* 0x0000001a23027210 */ /* 0x000fca0007f1e0ff */
[----:B------:R-:W-:Y:S01]  /*5260*/  IMAD.X R3, R31, 0x1, R27, P0 ;  /* 0x000000011f037824 */ /* 0x000fe200000e061b */
[----:B------:R-:W-:-:S04]  /*5270*/  ISETP.NE.AND P0, PT, R23, 0x2, PT ;  /* 0x000000021700780c */ /* 0x000fc80003f05270 */
[----:B------:R1:W-:Y:S09]  /*5280*/  STG.E desc[UR36][R2.64], R37 ;  /* 0x0000002502007986 */ /* 0x0003f2000c101924 */
[----:B------:R-:W-:Y:S05]  /*5290*/  @!P0 BRA `(.L_x_14) ;  /* 0x0000000000e88947 */ /* 0x000fea0003800000 */
[----:B------:R-:W-:Y:S01]  /*52a0*/  ISETP.NE.AND P6, PT, R22, RZ, PT ;  /* 0x000000ff1600720c */ /* 0x000fe20003fc5270 */
[----:B------:R-:W-:Y:S01]  /*52b0*/  BSSY.RECONVERGENT B0, `(.L_x_41) ;  /* 0x000001d000007945 */ /* 0x000fe20003800200 */
[----:B------:R-:W-:-:S11]  /*52c0*/  IMAD.MOV.U32 R23, RZ, RZ, RZ ;  /* 0x000000ffff177224 */ /* 0x000fd600078e00ff */
[----:B------:R-:W-:Y:S05]  /*52d0*/  @!P6 BRA `(.L_x_42) ;  /* 0x000000000068e947 */ /* 0x000fea0003800000 */
[----:B------:R-:W0:Y:S01]  /*52e0*/  LDCU.64 UR4, c[0x0][0x390] ;  /* 0x00007200ff0477ac */ /* 0x000e220008000a00 */
[----:B------:R-:W-:Y:S02]  /*52f0*/  LEA R25, P0, R65, R24, 0x1 ;  /* 0x0000001841197211 */ /* 0x000fe400078008ff */
[----:B------:R-:W-:Y:S02]  /*5300*/  CS2R R12, SRZ ;  /* 0x00000000000c7805 */ /* 0x000fe4000001ff00 */
[----:B------:R-:W-:Y:S02]  /*5310*/  ISETP.NE.AND P3, PT, R19, RZ, PT ;  /* 0x000000ff1300720c */ /* 0x000fe40003f65270 */
[----:B------:R-:W-:Y:S02]  /*5320*/  IADD3 R0, P1, PT, R32, R25, RZ ;  /* 0x0000001920007210 */ /* 0x000fe40007f3e0ff */
[----:B------:R-:W-:Y:S02]  /*5330*/  LEA.HI.X R29, R65, R29, RZ, 0x1, P0 ;  /* 0x0000001d411d7211 */ /* 0x000fe400000f0cff */
[----:B------:R-:W-:-:S02]  /*5340*/  ISETP.NE.AND P4, PT, R18, RZ, PT ;  /* 0x000000ff1200720c */ /* 0x000fc40003f85270 */
[----:B------:R-:W-:Y:S02]  /*5350*/  IADD3.X R33, PT, PT, R33, R29, RZ, P1, !PT ;  /* 0x0000001d21217210 */ /* 0x000fe40000ffe4ff */
[----:B------:R-:W-:Y:S02]  /*5360*/  ISETP.NE.AND P5, PT, R17, RZ, PT ;  /* 0x000000ff1100720c */ /* 0x000fe40003fa5270 */
[----:B------:R-:W-:Y:S02]  /*5370*/  ISETP.NE.AND P6, PT, R16, RZ, PT ;  /* 0x000000ff1000720c */ /* 0x000fe40003fc5270 */
[----:B0-----:R-:W-:-:S04]  /*5380*/  LEA R4, P0, R0, UR4, 0x2 ;  /* 0x0000000400047c11 */ /* 0x001fc8000f8010ff */
        /* <DEDUP_REMOVED lines=15> */
.L_x_42:
[----:B------:R-:W-:Y:S05]  /*5480*/  BSYNC.RECONVERGENT B0 ;  /* 0x0000000000007941 */ /* 0x000fea0003800200 */
.L_x_41:
[----:B------:R-:W0:Y:S01]  /*5490*/  LDCU.64 UR4, c[0x0][0x388] ;  /* 0x00007100ff0477ac */ /* 0x000e220008000a00 */
[C---:B------:R-:W-:Y:S01]  /*54a0*/  IADD3 R28, P0, PT, R35.reuse, R28, RZ ;  /* 0x0000001c231c7210 */ /* 0x040fe20007f1e0ff */
[----:B------:R-:W-:Y:S01]  /*54b0*/  BSSY.RECONVERGENT B6, `(.L_x_43) ;  /* 0x0000017000067945 */ /* 0x000fe20003800200 */
[----:B------:R-:W-:-:S03]  /*54c0*/  IADD3 R16, P1, PT, R35, R2, RZ ;  /* 0x0000000223107210 */ /* 0x000fc60007f3e0ff */
[C---:B------:R-:W-:Y:S01]  /*54d0*/  IMAD.X R30, R31.reuse, 0x1, R30, P0 ;  /* 0x000000011f1e7824 */ /* 0x040fe200000e061e */
[----:B------:R-:W-:Y:S02]  /*54e0*/  IADD3.X R17, PT, PT, R31, R3, RZ, P1, !PT ;  /* 0x000000031f117210 */ /* 0x000fe40000ffe4ff */
[----:B0-----:R-:W-:-:S04]  /*54f0*/  ISETP.GE.U32.AND P0, PT, R28, UR4, PT ;  /* 0x000000041c007c0c */ /* 0x001fc8000bf06070 */
[----:B------:R-:W-:-:S13]  /*5500*/  ISETP.GE.U32.AND.EX P0, PT, R30, UR5, PT, P0 ;  /* 0x000000051e007c0c */ /* 0x000fda000bf06100 */
[----:B------:R-:W-:Y:S05]  /*5510*/  @P0 BRA `(.L_x_44) ;  /* 0x0000000000400947 */ /* 0x000fea0003800000 */
[----:B------:R-:W-:Y:S01]  /*5520*/  MOV R0, 0x18 ;  /* 0x0000001800007802 */ /* 0x000fe20000000f00 */
[----:B------:R-:W0:Y:S01]  /*5530*/  LDCU.64 UR4, c[0x4][0x8] ;  /* 0x01000100ff0477ac */ /* 0x000e220008000a00 */
[----:B------:R-:W-:Y:S01]  /*5540*/  IMAD.MOV.U32 R8, RZ, RZ, 0xe3 ;  /* 0x000000e3ff087424 */ /* 0x000fe200078e00ff */
[----:B------:R-:W-:Y:S01]  /*5550*/  MOV R12, 0x1 ;  /* 0x00000001000c7802 */ /* 0x000fe20000000f00 */
[----:B-1----:R1:W2:Y:S01]  /*5560*/  LDC.64 R2, c[0x4][R0] ;  /* 0x0100000000027b82 */ /* 0x0022a20000000a00 */
[----:B------:R-:W3:Y:S01]  /*5570*/  LDCU.64 UR6, c[0x4][0x10] ;  /* 0x01000200ff0677ac */ /* 0x000ee20008000a00 */
[----:B------:R-:W-:Y:S01]  /*5580*/  IMAD.MOV.U32 R13, RZ, RZ, RZ ;  /* 0x000000ffff0d7224 */ /* 0x000fe200078e00ff */
[----:B------:R-:W4:Y:S01]  /*5590*/  LDCU.64 UR8, c[0x4][URZ] ;  /* 0x01000000ff0877ac */ /* 0x000f220008000a00 */
[----:B0-----:R-:W-:Y:S02]  /*55a0*/  IMAD.U32 R4, RZ, RZ, UR4 ;  /* 0x00000004ff047e24 */ /* 0x001fe4000f8e00ff */
[----:B------:R-:W-:-:S02]  /*55b0*/  IMAD.U32 R5, RZ, RZ, UR5 ;  /* 0x00000005ff057e24 */ /* 0x000fc4000f8e00ff */
[----:B---3--:R-:W-:Y:S01]  /*55c0*/  IMAD.U32 R6, RZ, RZ, UR6 ;  /* 0x00000006ff067e24 */ /* 0x008fe2000f8e00ff */
[----:B------:R-:W-:Y:S01]  /*55d0*/  MOV R7, UR7 ;  /* 0x0000000700077c02 */ /* 0x000fe20008000f00 */
[----:B----4-:R-:W-:Y:S02]  /*55e0*/  IMAD.U32 R10, RZ, RZ, UR8 ;  /* 0x00000008ff0a7e24 */ /* 0x010fe4000f8e00ff */
[----:B-1----:R-:W-:-:S07]  /*55f0*/  IMAD.U32 R11, RZ, RZ, UR9 ;  /* 0x00000009ff0b7e24 */ /* 0x002fce000f8e00ff */
[----:B------:R-:W-:-:S07]  /*5600*/  LEPC R20, `(.L_x_44) ;  /* 0x000000001014794e */ /* 0x000fce0000000000 */
[----:B--2---:R-:W-:Y:S05]  /*5610*/  CALL.ABS.NOINC R2 ;  /* 0x0000000002007343 */ /* 0x004fea0003c00000 */
.L_x_44:
[----:B------:R-:W-:Y:S05]  /*5620*/  BSYNC.RECONVERGENT B6 ;  /* 0x0000000000067941 */ /* 0x000fea0003800200 */
.L_x_43:
[----:B------:R2:W-:Y:S02]  /*5630*/  STG.E desc[UR36][R16.64], R23 ;  /* 0x0000001710007986 */ /* 0x0005e4000c101924 */
.L_x_14:
[----:B------:R-:W-:Y:S05]  /*5640*/  BSYNC.RECONVERGENT B8 ;  /* 0x0000000000087941 */ /* 0x000fea0003800200 */
.L_x_13:
[----:B------:R-:W3:Y:S01]  /*5650*/  LDCU UR4, c[0x0][0x3f4] ;  /* 0x00007e80ff0477ac */ /* 0x000ee20008000800 */
[----:B------:R-:W-:-:S05]  /*5660*/  VIADD R57, R57, 0x10 ;  /* 0x0000001039397836 */ /* 0x000fca0000000000 */
[----:B---3--:R-:W-:-:S13]  /*5670*/  ISETP.GE.AND P0, PT, R57, UR4, PT ;  /* 0x0000000439007c0c */ /* 0x008fda000bf06270 */
[----:B------:R-:W-:Y:S05]  /*5680*/  @!P0 BRA `(.L_x_45) ;  /* 0xffffffd4004c8947 */ /* 0x000fea000383ffff */
[----:B------:R-:W-:Y:S05]  /*5690*/  EXIT ;  /* 0x000000000000794d */ /* 0x000fea0003800000 */
.L_x_46:
        /* <DEDUP_REMOVED lines=14> */
.L_x_49:


//--------------------- .nv.global.init           --------------------------
	.section	.nv.global.init,"aw",@progbits
.nv.global.init:
	.type		$str$1,@object
	.size		$str$1,($str - $str$1)
$str$1:
        /*0000*/ 	.byte	0x2f, 0x74, 0x6d, 0x70, 0x2f, 0x73, 0x61, 0x73, 0x73, 0x5f, 0x63, 0x75, 0x5f, 0x62, 0x64, 0x63
        /*0010*/ 	.byte	0x39, 0x6e, 0x77, 0x67, 0x32, 0x2f, 0x6b, 0x2e, 0x63, 0x75, 0x00
	.type		$str,@object
	.size		$str,(__unnamed_1 - $str)
$str:
        /*001b*/ 	.byte	0x28, 0x2a, 0x64, 0x61, 0x74, 0x61, 0x5f, 0x63, 0x6f, 0x6c, 0x5f, 0x70, 0x74, 0x72, 0x20, 0x2b
        /*002b*/ 	.byte	0x20, 0x69, 0x5f, 0x6d, 0x20, 0x2a, 0x20, 0x62, 0x6c, 0x6f, 0x63, 0x6b, 0x4d, 0x5f, 0x69, 0x6e
        /*003b*/ 	.byte	0x64, 0x65, 0x78, 0x5f, 0x73, 0x74, 0x72, 0x69, 0x64, 0x65, 0x29, 0x20, 0x3e, 0x3d, 0x20, 0x64
        /*004b*/ 	.byte	0x61, 0x74, 0x61, 0x5f, 0x63, 0x6f, 0x6c, 0x00
	.type		__unnamed_1,@object
	.size		__unnamed_1,(.L_0 - __unnamed_1)
__unnamed_1:
        /*0053*/ 	.byte	0x76, 0x6f, 0x69, 0x64, 0x20, 0x66, 0x75, 0x73, 0x65, 0x64, 0x5f, 0x63, 0x6f, 0x6e, 0x76, 0x32
        /* <DEDUP_REMOVED lines=11> */
        /*0113*/ 	.byte	0x69, 0x6e, 0x74, 0x2c, 0x20, 0x69, 0x6e, 0x74, 0x29, 0x00
.L_0:


//--------------------- .nv.shared.reserved.0     --------------------------
	.section	.nv.shared.reserved.0,"aw",@nobits
	.weak		__nv_reservedSMEM_offset_0_alias
	.size		__nv_reservedSMEM_offset_0_alias, 0, 64
	.other		__nv_reservedSMEM_offset_0_alias,@"STO_CUDA_RESERVED_SHARED STV_DEFAULT"
__nv_reservedSMEM_offset_0_alias:
	.zero		0
	.zero		64


//--------------------- .nv.constant0._Z17convert_fp32_bf16P13__nv_bfloat16Pfi --------------------------
	.section	.nv.constant0._Z17convert_fp32_bf16P13__nv_bfloat16Pfi,"a",@progbits
	.sectionflags	@""
	.align	4
.nv.constant0._Z17convert_fp32_bf16P13__nv_bfloat16Pfi:
	.zero		916


//--------------------- .nv.constant0._Z17convertFp32ToFp16P13__nv_bfloat16Pfi --------------------------
	.section	.nv.constant0._Z17convertFp32ToFp16P13__nv_bfloat16Pfi,"a",@progbits
	.sectionflags	@""
	.align	4
.nv.constant0._Z17convertFp32ToFp16P13__nv_bfloat16Pfi:
	.zero		916


//--------------------- .nv.constant0._Z20stages1_2_gpu_kernelPfS_S_P13__nv_bfloat16S1_iiiiiiiiiiiiiiiiiiiiii --------------------------
	.section	.nv.constant0._Z20stages1_2_gpu_kernelPfS_S_P13__nv_bfloat16S1_iiiiiiiiiiiiiiiiiiiiii,"a",@progbits
	.sectionflags	@""
	.align	4
.nv.constant0._Z20stages1_2_gpu_kernelPfS_S_P13__nv_bfloat16S1_iiiiiiiiiiiiiiiiiiiiii:
	.zero		1024


//--------------------- SYMBOLS --------------------------

	.type		.nv.reservedSmem.offset0,@object
	.size		.nv.reservedSmem.offset0,0x4
	.type		__assertfail,@function
